	.target	sm_100a

	.elftype	@"ET_EXEC"


//--------------------- .note.nv.tkinfo           --------------------------
	.section	.note.nv.tkinfo,"",@"SHT_NOTE"
	.sectionflags	@"SHF_NOTE_NV_TKINFO"
	.tkinfo
        /*0018*/ 	.word	0x00000002
        /*0030*/ 	.string	""
        /*0030*/ 	.string	"ptxas"
        /*0030*/ 	.string	"Cuda compilation tools, release 13.0, V13.0.88"
        /*0030*/ 	.string	"Build cuda_13.0.r13.0/compiler.36424714_0"
        /*0030*/ 	.string	"-arch sm_100a -m 64 "



//--------------------- .note.nv.cuinfo           --------------------------
	.section	.note.nv.cuinfo,"",@"SHT_NOTE"
	.sectionflags	@"SHF_NOTE_NV_CUINFO"
        /*0018*/ 	.short	0x0002
        /*001a*/ 	.short	0x0064
        /*001c*/ 	.short	0x0082
	.zero		2


//--------------------- .nv.info                  --------------------------
	.section	.nv.info,"",@"SHT_CUDA_INFO"
	.align	4


	//----- nvinfo : EIATTR_REGCOUNT
	.align		4
        /*0000*/ 	.byte	0x04, 0x2f
        /*0002*/ 	.short	(.L_19 - .L_18)
	.align		4
.L_18:
        /*0004*/ 	.word	index@(_ZN7cutlass13device_kernelINS_4gemm6kernel13GemmUniversalIN4cute5tupleIJiiiiEEENS1_10collective13CollectiveMmaINS1_35MainloopSm100TmaUmmaWarpSpecializedILi34ELi2ELi4ENS5_IJNS4_1CILi1EEESB_SB_EEEEENS5_IJNSA_ILi64EEENSA_ILi128EEENSA_ILi32EEEEEEaNS5_IJSB_llEEEaNS5_IJlSB_lEEENS4_8TiledMMAINS4_8MMA_AtomIJNS4_15SM100_MMA_S8_SSIaaiLi64ELi128ELNS4_4UMMA5MajorE1ELSO_0ELNSN_8SaturateE0EEEEEENS4_6LayoutISC_NS5_IJNSA_ILi0EEEST_ST_EEEEENS5_IJNS4_10UnderscoreESW_SW_EEEEENS4_13SM90_TMA_LOADENS4_14ComposedLayoutINS4_7SwizzleILi2ELi4ELi3EEENS4_18smem_ptr_flag_bitsILi8EEENSS_INS5_IJSE_NSA_ILi8EEEEEENS5_IJSB_SE_EEEEEEEvNS4_8identityESZ_NS10_INS11_ILi1ELi4ELi3EEES14_NSS_INS5_IJS15_SG_EEENS5_IJSG_SB_EEEEEEEvS1A_EENS_8epilogue10collective18CollectiveEpilogueINS1H_23Sm100TmaWarpSpecializedILi2ELi2ELi32ELb0ELb0EEEJSH_NS5_IJNSS_ISE_SB_EES1M_EEEaSJ_aSJ_NS1H_6fusion15FusionCallbacksIS1L_NS1O_17LinearCombinationIaiaiLNS_15FloatRoundStyleE2EEESH_S1N_JEEENS4_5SM1004TMEM4LOAD26SM100_TMEM_LOAD_16dp32b32xESZ_NS10_IS12_S14_NSS_INS5_IJS15_SE_EEENS5_IJSE_SB_EEEEEEENS4_39AutoVectorizingCopyWithAssumedAlignmentILi128EEENS4_14SM90_TMA_STOREES21_S23_S23_EEEvvEEEEvNT_6ParamsE)
        /*0008*/ 	.word	0x0000007a


	//----- nvinfo : EIATTR_FRAME_SIZE
	.align		4
.L_19:
        /*000c*/ 	.byte	0x04, 0x11
        /*000e*/ 	.short	(.L_21 - .L_20)
	.align		4
.L_20:
        /*0010*/ 	.word	index@($__internal_2_$__cuda_sm10x_tcgen05_guardrail_trap_unallocated_columns_being_dealloced)
        /*0014*/ 	.word	0x00000000


	//----- nvinfo : EIATTR_FRAME_SIZE
	.align		4
.L_21:
        /*0018*/ 	.byte	0x04, 0x11
        /*001a*/ 	.short	(.L_23 - .L_22)
	.align		4
.L_22:
        /*001c*/ 	.word	index@($__internal_1_$__cuda_sm10x_tcgen05_guardrail_trap_phase_invalid_during_alloc)
        /*0020*/ 	.word	0x00000000


	//----- nvinfo : EIATTR_FRAME_SIZE
	.align		4
.L_23:
        /*0024*/ 	.byte	0x04, 0x11
        /*0026*/ 	.short	(.L_25 - .L_24)
	.align		4
.L_24:
        /*0028*/ 	.word	index@($__internal_0_$__cuda_sm10x_tcgen05_guardrail_trap_col_being_dealloced_not_returned_by_alloc)
        /*002c*/ 	.word	0x00000000


	//----- nvinfo : EIATTR_FRAME_SIZE
	.align		4
.L_25:
        /*0030*/ 	.byte	0x04, 0x11
        /*0032*/ 	.short	(.L_27 - .L_26)
	.align		4
.L_26:
        /*0034*/ 	.word	index@(_ZN7cutlass13device_kernelINS_4gemm6kernel13GemmUniversalIN4cute5tupleIJiiiiEEENS1_10collective13CollectiveMmaINS1_35MainloopSm100TmaUmmaWarpSpecializedILi34ELi2ELi4ENS5_IJNS4_1CILi1EEESB_SB_EEEEENS5_IJNSA_ILi64EEENSA_ILi128EEENSA_ILi32EEEEEEaNS5_IJSB_llEEEaNS5_IJlSB_lEEENS4_8TiledMMAINS4_8MMA_AtomIJNS4_15SM100_MMA_S8_SSIaaiLi64ELi128ELNS4_4UMMA5MajorE1ELSO_0ELNSN_8SaturateE0EEEEEENS4_6LayoutISC_NS5_IJNSA_ILi0EEEST_ST_EEEEENS5_IJNS4_10UnderscoreESW_SW_EEEEENS4_13SM90_TMA_LOADENS4_14ComposedLayoutINS4_7SwizzleILi2ELi4ELi3EEENS4_18smem_ptr_flag_bitsILi8EEENSS_INS5_IJSE_NSA_ILi8EEEEEENS5_IJSB_SE_EEEEEEEvNS4_8identityESZ_NS10_INS11_ILi1ELi4ELi3EEES14_NSS_INS5_IJS15_SG_EEENS5_IJSG_SB_EEEEEEEvS1A_EENS_8epilogue10collective18CollectiveEpilogueINS1H_23Sm100TmaWarpSpecializedILi2ELi2ELi32ELb0ELb0EEEJSH_NS5_IJNSS_ISE_SB_EES1M_EEEaSJ_aSJ_NS1H_6fusion15FusionCallbacksIS1L_NS1O_17LinearCombinationIaiaiLNS_15FloatRoundStyleE2EEESH_S1N_JEEENS4_5SM1004TMEM4LOAD26SM100_TMEM_LOAD_16dp32b32xESZ_NS10_IS12_S14_NSS_INS5_IJS15_SE_EEENS5_IJSE_SB_EEEEEEENS4_39AutoVectorizingCopyWithAssumedAlignmentILi128EEENS4_14SM90_TMA_STOREES21_S23_S23_EEEvvEEEEvNT_6ParamsE)
        /*0038*/ 	.word	0x00000000


	//----- nvinfo : EIATTR_MIN_STACK_SIZE
	.align		4
.L_27:
        /*003c*/ 	.byte	0x04, 0x12
        /*003e*/ 	.short	(.L_29 - .L_28)
	.align		4
.L_28:
        /*0040*/ 	.word	index@(_ZN7cutlass13device_kernelINS_4gemm6kernel13GemmUniversalIN4cute5tupleIJiiiiEEENS1_10collective13CollectiveMmaINS1_35MainloopSm100TmaUmmaWarpSpecializedILi34ELi2ELi4ENS5_IJNS4_1CILi1EEESB_SB_EEEEENS5_IJNSA_ILi64EEENSA_ILi128EEENSA_ILi32EEEEEEaNS5_IJSB_llEEEaNS5_IJlSB_lEEENS4_8TiledMMAINS4_8MMA_AtomIJNS4_15SM100_MMA_S8_SSIaaiLi64ELi128ELNS4_4UMMA5MajorE1ELSO_0ELNSN_8SaturateE0EEEEEENS4_6LayoutISC_NS5_IJNSA_ILi0EEEST_ST_EEEEENS5_IJNS4_10UnderscoreESW_SW_EEEEENS4_13SM90_TMA_LOADENS4_14ComposedLayoutINS4_7SwizzleILi2ELi4ELi3EEENS4_18smem_ptr_flag_bitsILi8EEENSS_INS5_IJSE_NSA_ILi8EEEEEENS5_IJSB_SE_EEEEEEEvNS4_8identityESZ_NS10_INS11_ILi1ELi4ELi3EEES14_NSS_INS5_IJS15_SG_EEENS5_IJSG_SB_EEEEEEEvS1A_EENS_8epilogue10collective18CollectiveEpilogueINS1H_23Sm100TmaWarpSpecializedILi2ELi2ELi32ELb0ELb0EEEJSH_NS5_IJNSS_ISE_SB_EES1M_EEEaSJ_aSJ_NS1H_6fusion15FusionCallbacksIS1L_NS1O_17LinearCombinationIaiaiLNS_15FloatRoundStyleE2EEESH_S1N_JEEENS4_5SM1004TMEM4LOAD26SM100_TMEM_LOAD_16dp32b32xESZ_NS10_IS12_S14_NSS_INS5_IJS15_SE_EEENS5_IJSE_SB_EEEEEEENS4_39AutoVectorizingCopyWithAssumedAlignmentILi128EEENS4_14SM90_TMA_STOREES21_S23_S23_EEEvvEEEEvNT_6ParamsE)
        /*0044*/ 	.word	0x00000000
.L_29:


//--------------------- .nv.compat                --------------------------
	.section	.nv.compat,"",@"SHT_CUDA_COMPAT_INFO"
	.align	4
        /*0000*/ 	.byte	0x02, 0x09, 0x01, 0x00, 0x02, 0x02, 0x03, 0x00, 0x02, 0x05, 0x06, 0x00, 0x03, 0x07, 0x01, 0x01
        /*0010*/ 	.byte	0x02, 0x03, 0x01, 0x00, 0x02, 0x06, 0x01, 0x00, 0x04, 0x0b, 0x08, 0x00, 0x01, 0x00, 0x00, 0x00
        /*0020*/ 	.byte	0x00, 0x00, 0x00, 0x00


//--------------------- .nv.info._ZN7cutlass13device_kernelINS_4gemm6kernel13GemmUniversalIN4cute5tupleIJiiiiEEENS1_10collective13CollectiveMmaINS1_35MainloopSm100TmaUmmaWarpSpecializedILi34ELi2ELi4ENS5_IJNS4_1CILi1EEESB_SB_EEEEENS5_IJNSA_ILi64EEENSA_ILi128EEENSA_ILi32EEEEEEaNS5_IJSB_llEEEaNS5_IJlSB_lEEENS4_8TiledMMAINS4_8MMA_AtomIJNS4_15SM100_MMA_S8_SSIaaiLi64ELi128ELNS4_4UMMA5MajorE1ELSO_0ELNSN_8SaturateE0EEEEEENS4_6LayoutISC_NS5_IJNSA_ILi0EEEST_ST_EEEEENS5_IJNS4_10UnderscoreESW_SW_EEEEENS4_13SM90_TMA_LOADENS4_14ComposedLayoutINS4_7SwizzleILi2ELi4ELi3EEENS4_18smem_ptr_flag_bitsILi8EEENSS_INS5_IJSE_NSA_ILi8EEEEEENS5_IJSB_SE_EEEEEEEvNS4_8identityESZ_NS10_INS11_ILi1ELi4ELi3EEES14_NSS_INS5_IJS15_SG_EEENS5_IJSG_SB_EEEEEEEvS1A_EENS_8epilogue10collective18CollectiveEpilogueINS1H_23Sm100TmaWarpSpecializedILi2ELi2ELi32ELb0ELb0EEEJSH_NS5_IJNSS_ISE_SB_EES1M_EEEaSJ_aSJ_NS1H_6fusion15FusionCallbacksIS1L_NS1O_17LinearCombinationIaiaiLNS_15FloatRoundStyleE2EEESH_S1N_JEEENS4_5SM1004TMEM4LOAD26SM100_TMEM_LOAD_16dp32b32xESZ_NS10_IS12_S14_NSS_INS5_IJS15_SE_EEENS5_IJSE_SB_EEEEEEENS4_39AutoVectorizingCopyWithAssumedAlignmentILi128EEENS4_14SM90_TMA_STOREES21_S23_S23_EEEvvEEEEvNT_6ParamsE --------------------------
	.section	.nv.info._ZN7cutlass13device_kernelINS_4gemm6kernel13GemmUniversalIN4cute5tupleIJiiiiEEENS1_10collective13CollectiveMmaINS1_35MainloopSm100TmaUmmaWarpSpecializedILi34ELi2ELi4ENS5_IJNS4_1CILi1EEESB_SB_EEEEENS5_IJNSA_ILi64EEENSA_ILi128EEENSA_ILi32EEEEEEaNS5_IJSB_llEEEaNS5_IJlSB_lEEENS4_8TiledMMAINS4_8MMA_AtomIJNS4_15SM100_MMA_S8_SSIaaiLi64ELi128ELNS4_4UMMA5MajorE1ELSO_0ELNSN_8SaturateE0EEEEEENS4_6LayoutISC_NS5_IJNSA_ILi0EEEST_ST_EEEEENS5_IJNS4_10UnderscoreESW_SW_EEEEENS4_13SM90_TMA_LOADENS4_14ComposedLayoutINS4_7SwizzleILi2ELi4ELi3EEENS4_18smem_ptr_flag_bitsILi8EEENSS_INS5_IJSE_NSA_ILi8EEEEEENS5_IJSB_SE_EEEEEEEvNS4_8identityESZ_NS10_INS11_ILi1ELi4ELi3EEES14_NSS_INS5_IJS15_SG_EEENS5_IJSG_SB_EEEEEEEvS1A_EENS_8epilogue10collective18CollectiveEpilogueINS1H_23Sm100TmaWarpSpecializedILi2ELi2ELi32ELb0ELb0EEEJSH_NS5_IJNSS_ISE_SB_EES1M_EEEaSJ_aSJ_NS1H_6fusion15FusionCallbacksIS1L_NS1O_17LinearCombinationIaiaiLNS_15FloatRoundStyleE2EEESH_S1N_JEEENS4_5SM1004TMEM4LOAD26SM100_TMEM_LOAD_16dp32b32xESZ_NS10_IS12_S14_NSS_INS5_IJS15_SE_EEENS5_IJSE_SB_EEEEEEENS4_39AutoVectorizingCopyWithAssumedAlignmentILi128EEENS4_14SM90_TMA_STOREES21_S23_S23_EEEvvEEEEvNT_6ParamsE,"",@"SHT_CUDA_INFO"
	.sectionflags	@""
	.align	4


	//----- nvinfo : EIATTR_CUDA_API_VERSION
	.align		4
        /*0000*/ 	.byte	0x04, 0x37
        /*0002*/ 	.short	(.L_31 - .L_30)
.L_30:
        /*0004*/ 	.word	0x00000082


	//----- nvinfo : EIATTR_KPARAM_INFO
	.align		4
.L_31:
        /*0008*/ 	.byte	0x04, 0x17
        /*000a*/ 	.short	(.L_33 - .L_32)
.L_32:
        /*000c*/ 	.word	0x00000000
        /*0010*/ 	.short	0x0000
        /*0012*/ 	.short	0x0000
        /*0014*/ 	.byte	0x00, 0xf0, 0x01, 0x20


	//----- nvinfo : EIATTR_AT_ENTRY_FRAGMENTS
	.align		4
.L_33:
        /*0018*/ 	.byte	0x04, 0x4f
        /*001a*/ 	.short	(.L_35 - .L_34)


	//   ....[0]....
.L_34:
        /*001c*/ 	.word	0x00000006


	//----- nvinfo : EIATTR_RESERVED_SMEM_USED
	.align		4
.L_35:
        /*0020*/ 	.byte	0x01, 0x41
	.zero		2


	//----- nvinfo : EIATTR_SPARSE_MMA_MASK
	.align		4
        /*0024*/ 	.byte	0x03, 0x50
        /*0026*/ 	.short	0x0000


	//----- nvinfo : EIATTR_TCGEN05_1CTA_USED
	.align		4
        /*0028*/ 	.byte	0x01, 0x51
	.zero		2


	//----- nvinfo : EIATTR_MAXREG_COUNT
	.align		4
        /*002c*/ 	.byte	0x03, 0x1b
        /*002e*/ 	.short	0x00ff


	//----- nvinfo : EIATTR_NUM_BARRIERS
	.align		4
        /*0030*/ 	.byte	0x02, 0x4c
        /*0032*/ 	.byte	0x07
	.zero		1


	//----- nvinfo : EIATTR_EXTERNS
	.align		4
        /*0034*/ 	.byte	0x04, 0x0f
        /*0036*/ 	.short	(.L_37 - .L_36)


	//   ....[0]....
	.align		4
.L_36:
        /*0038*/ 	.word	index@(__assertfail)


	//----- nvinfo : EIATTR_MERCURY_ISA_VERSION
	.align		4
.L_37:
        /*003c*/ 	.byte	0x03, 0x5f
        /*003e*/ 	.short	0x0101


	//----- nvinfo : EIATTR_INT_WARP_WIDE_INSTR_OFFSETS
	.align		4
        /*0040*/ 	.byte	0x04, 0x31
        /*0042*/ 	.short	(.L_39 - .L_38)


	//   ....[0]....
.L_38:
        /*0044*/ 	.word	0x00002190


	//   ....[1]....
        /*0048*/ 	.word	0x00004bd0


	//   ....[2]....
        /*004c*/ 	.word	0x00004bf0


	//   ....[3]....
        /*0050*/ 	.word	0x00004c20


	//   ....[4]....
        /*0054*/ 	.word	0x00005550


	//   ....[5]....
        /*0058*/ 	.word	0x000055c0


	//   ....[6]....
        /*005c*/ 	.word	0x000057a0


	//   ....[7]....
        /*0060*/ 	.word	0x00005900


	//----- nvinfo : EIATTR_COOP_GROUP_MASK_REGIDS
	.align		4
.L_39:
        /*0064*/ 	.byte	0x04, 0x29
        /*0066*/ 	.short	(.L_41 - .L_40)


	//   ....[0]....
.L_40:
        /*0068*/ 	.word	0xffffffff


	//   ....[1]....
        /*006c*/ 	.word	0xffffffff


	//   ....[2]....
        /*0070*/ 	.word	0xffffffff


	//   ....[3]....
        /*0074*/ 	.word	0xffffffff


	//   ....[4]....
        /*0078*/ 	.word	0xffffffff


	//   ....[5]....
        /*007c*/ 	.word	0xffffffff


	//   ....[6]....
        /*0080*/ 	.word	0xffffffff


	//   ....[7]....
        /*0084*/ 	.word	0xffffffff


	//   ....[8]....
        /*0088*/ 	.word	0xffffffff


	//   ....[9]....
        /*008c*/ 	.word	0xffffffff


	//   ....[10]....
        /*0090*/ 	.word	0xffffffff


	//   ....[11]....
        /*0094*/ 	.word	0xffffffff


	//   ....[12]....
        /*0098*/ 	.word	0xffffffff


	//----- nvinfo : EIATTR_COOP_GROUP_INSTR_OFFSETS
	.align		4
.L_41:
        /*009c*/ 	.byte	0x04, 0x28
        /*009e*/ 	.short	(.L_43 - .L_42)


	//   ....[0]....
.L_42:
        /*00a0*/ 	.word	0x00000090


	//   ....[1]....
        /*00a4*/ 	.word	0x000004d0


	//   ....[2]....
        /*00a8*/ 	.word	0x00000a30


	//   ....[3]....
        /*00ac*/ 	.word	0x00000b90


	//   ....[4]....
        /*00b0*/ 	.word	0x00000c90


	//   ....[5]....
        /*00b4*/ 	.word	0x00000e00


	//   ....[6]....
        /*00b8*/ 	.word	0x00000fa0


	//   ....[7]....
        /*00bc*/ 	.word	0x00002070


	//   ....[8]....
        /*00c0*/ 	.word	0x00003f30


	//   ....[9]....
        /*00c4*/ 	.word	0x00004140


	//   ....[10]....
        /*00c8*/ 	.word	0x00004170


	//   ....[11]....
        /*00cc*/ 	.word	0x00004ab0


	//   ....[12]....
        /*00d0*/ 	.word	0x00004ce0


	//----- nvinfo : EIATTR_VRC_CTA_INIT_COUNT
	.align		4
.L_43:
        /*00d4*/ 	.byte	0x02, 0x4a
        /*00d6*/ 	.byte	0x80
	.zero		1


	//----- nvinfo : EIATTR_SYSCALL_OFFSETS
	.align		4
        /*00d8*/ 	.byte	0x04, 0x46
        /*00da*/ 	.short	(.L_45 - .L_44)


	//   ....[0]....
.L_44:
        /*00dc*/ 	.word	0x00006350


	//   ....[1]....
        /*00e0*/ 	.word	0x00006490


	//   ....[2]....
        /*00e4*/ 	.word	0x00006c90


	//   ....[3]....
        /*00e8*/ 	.word	0x00007a30


	//----- nvinfo : EIATTR_MBARRIER_INSTR_OFFSETS
	.align		4
.L_45:
        /*00ec*/ 	.byte	0x04, 0x39
        /*00ee*/ 	.short	(.L_47 - .L_46)


	//   ....[0]....
.L_46:
        /*00f0*/ 	.word	0x000005d0
        /*00f4*/ 	.word	0x000000ff
        /*00f8*/ 	.word	0x00000000
        /*00fc*/ 	.short	0x0100
        /*00fe*/ 	.byte	0x05
	.zero		1


	//   ....[1]....
        /*0100*/ 	.word	0x000005e0
        /*0104*/ 	.word	0x000000ff
        /*0108*/ 	.word	0x00000110
        /*010c*/ 	.short	0x0100
        /*010e*/ 	.byte	0x05
	.zero		1


	//   ....[2]....
        /*0110*/ 	.word	0x000005f0
        /*0114*/ 	.word	0x000000ff
        /*0118*/ 	.word	0x00000008
        /*011c*/ 	.short	0x0100
        /*011e*/ 	.byte	0x05
	.zero		1


	//   ....[3]....
        /*0120*/ 	.word	0x00000600
        /*0124*/ 	.word	0x000000ff
        /*0128*/ 	.word	0x00000118
        /*012c*/ 	.short	0x0100
        /*012e*/ 	.byte	0x05
	.zero		1


	//   ....[4]....
        /*0130*/ 	.word	0x00000610
        /*0134*/ 	.word	0x000000ff
        /*0138*/ 	.word	0x00000010
        /*013c*/ 	.short	0x0100
        /*013e*/ 	.byte	0x05
	.zero		1


	//   ....[5]....
        /*0140*/ 	.word	0x00000620
        /*0144*/ 	.word	0x000000ff
        /*0148*/ 	.word	0x00000120
        /*014c*/ 	.short	0x0100
        /*014e*/ 	.byte	0x05
	.zero		1


	//   ....[6]....
        /*0150*/ 	.word	0x00000630
        /*0154*/ 	.word	0x000000ff
        /*0158*/ 	.word	0x00000018
        /*015c*/ 	.short	0x0100
        /*015e*/ 	.byte	0x05
	.zero		1


	//   ....[7]....
        /*0160*/ 	.word	0x00000640
        /*0164*/ 	.word	0x000000ff
        /*0168*/ 	.word	0x00000128
        /*016c*/ 	.short	0x0100
        /*016e*/ 	.byte	0x05
	.zero		1


	//   ....[8]....
        /*0170*/ 	.word	0x00000650
        /*0174*/ 	.word	0x000000ff
        /*0178*/ 	.word	0x00000020
        /*017c*/ 	.short	0x0100
        /*017e*/ 	.byte	0x05
	.zero		1


	//   ....[9]....
        /*0180*/ 	.word	0x00000660
        /*0184*/ 	.word	0x000000ff
        /*0188*/ 	.word	0x00000130
        /*018c*/ 	.short	0x0100
        /*018e*/ 	.byte	0x05
	.zero		1


	//   ....[10]....
        /*0190*/ 	.word	0x00000670
        /*0194*/ 	.word	0x000000ff
        /*0198*/ 	.word	0x00000028
        /*019c*/ 	.short	0x0100
        /*019e*/ 	.byte	0x05
	.zero		1


	//   ....[11]....
        /*01a0*/ 	.word	0x00000680
        /*01a4*/ 	.word	0x000000ff
        /*01a8*/ 	.word	0x00000138
        /*01ac*/ 	.short	0x0100
        /*01ae*/ 	.byte	0x05
	.zero		1


	//   ....[12]....
        /*01b0*/ 	.word	0x00000690
        /*01b4*/ 	.word	0x000000ff
        /*01b8*/ 	.word	0x00000030
        /*01bc*/ 	.short	0x0100
        /*01be*/ 	.byte	0x05
	.zero		1


	//   ....[13]....
        /*01c0*/ 	.word	0x000006a0
        /*01c4*/ 	.word	0x000000ff
        /*01c8*/ 	.word	0x00000140
        /*01cc*/ 	.short	0x0100
        /*01ce*/ 	.byte	0x05
	.zero		1


	//   ....[14]....
        /*01d0*/ 	.word	0x000006b0
        /*01d4*/ 	.word	0x000000ff
        /*01d8*/ 	.word	0x00000038
        /*01dc*/ 	.short	0x0100
        /*01de*/ 	.byte	0x05
	.zero		1


	//   ....[15]....
        /*01e0*/ 	.word	0x000006c0
        /*01e4*/ 	.word	0x000000ff
        /*01e8*/ 	.word	0x00000148
        /*01ec*/ 	.short	0x0100
        /*01ee*/ 	.byte	0x05
	.zero		1


	//   ....[16]....
        /*01f0*/ 	.word	0x000006d0
        /*01f4*/ 	.word	0x000000ff
        /*01f8*/ 	.word	0x00000040
        /*01fc*/ 	.short	0x0100
        /*01fe*/ 	.byte	0x05
	.zero		1


	//   ....[17]....
        /*0200*/ 	.word	0x000006e0
        /*0204*/ 	.word	0x000000ff
        /*0208*/ 	.word	0x00000150
        /*020c*/ 	.short	0x0100
        /*020e*/ 	.byte	0x05
	.zero		1


	//   ....[18]....
        /*0210*/ 	.word	0x000006f0
        /*0214*/ 	.word	0x000000ff
        /*0218*/ 	.word	0x00000048
        /*021c*/ 	.short	0x0100
        /*021e*/ 	.byte	0x05
	.zero		1


	//   ....[19]....
        /*0220*/ 	.word	0x00000700
        /*0224*/ 	.word	0x000000ff
        /*0228*/ 	.word	0x00000158
        /*022c*/ 	.short	0x0100
        /*022e*/ 	.byte	0x05
	.zero		1


	//   ....[20]....
        /*0230*/ 	.word	0x00000710
        /*0234*/ 	.word	0x000000ff
        /*0238*/ 	.word	0x00000050
        /*023c*/ 	.short	0x0100
        /*023e*/ 	.byte	0x05
	.zero		1


	//   ....[21]....
        /*0240*/ 	.word	0x00000720
        /*0244*/ 	.word	0x000000ff
        /*0248*/ 	.word	0x00000160
        /*024c*/ 	.short	0x0100
        /*024e*/ 	.byte	0x05
	.zero		1


	//   ....[22]....
        /*0250*/ 	.word	0x00000730
        /*0254*/ 	.word	0x000000ff
        /*0258*/ 	.word	0x00000058
        /*025c*/ 	.short	0x0100
        /*025e*/ 	.byte	0x05
	.zero		1


	//   ....[23]....
        /*0260*/ 	.word	0x00000740
        /*0264*/ 	.word	0x000000ff
        /*0268*/ 	.word	0x00000168
        /*026c*/ 	.short	0x0100
        /*026e*/ 	.byte	0x05
	.zero		1


	//   ....[24]....
        /*0270*/ 	.word	0x00000750
        /*0274*/ 	.word	0x000000ff
        /*0278*/ 	.word	0x00000060
        /*027c*/ 	.short	0x0100
        /*027e*/ 	.byte	0x05
	.zero		1


	//   ....[25]....
        /*0280*/ 	.word	0x00000760
        /*0284*/ 	.word	0x000000ff
        /*0288*/ 	.word	0x00000170
        /*028c*/ 	.short	0x0100
        /*028e*/ 	.byte	0x05
	.zero		1


	//   ....[26]....
        /*0290*/ 	.word	0x00000770
        /*0294*/ 	.word	0x000000ff
        /*0298*/ 	.word	0x00000068
        /*029c*/ 	.short	0x0100
        /*029e*/ 	.byte	0x05
	.zero		1


	//   ....[27]....
        /*02a0*/ 	.word	0x00000780
        /*02a4*/ 	.word	0x000000ff
        /*02a8*/ 	.word	0x00000178
        /*02ac*/ 	.short	0x0100
        /*02ae*/ 	.byte	0x05
	.zero		1


	//   ....[28]....
        /*02b0*/ 	.word	0x00000790
        /*02b4*/ 	.word	0x000000ff
        /*02b8*/ 	.word	0x00000070
        /*02bc*/ 	.short	0x0100
        /*02be*/ 	.byte	0x05
	.zero		1


	//   ....[29]....
        /*02c0*/ 	.word	0x000007a0
        /*02c4*/ 	.word	0x000000ff
        /*02c8*/ 	.word	0x00000180
        /*02cc*/ 	.short	0x0100
        /*02ce*/ 	.byte	0x05
	.zero		1


	//   ....[30]....
        /*02d0*/ 	.word	0x000007b0
        /*02d4*/ 	.word	0x000000ff
        /*02d8*/ 	.word	0x00000078
        /*02dc*/ 	.short	0x0100
        /*02de*/ 	.byte	0x05
	.zero		1


	//   ....[31]....
        /*02e0*/ 	.word	0x000007c0
        /*02e4*/ 	.word	0x000000ff
        /*02e8*/ 	.word	0x00000188
        /*02ec*/ 	.short	0x0100
        /*02ee*/ 	.byte	0x05
	.zero		1


	//   ....[32]....
        /*02f0*/ 	.word	0x000007d0
        /*02f4*/ 	.word	0x000000ff
        /*02f8*/ 	.word	0x00000080
        /*02fc*/ 	.short	0x0100
        /*02fe*/ 	.byte	0x05
	.zero		1


	//   ....[33]....
        /*0300*/ 	.word	0x000007e0
        /*0304*/ 	.word	0x000000ff
        /*0308*/ 	.word	0x00000190
        /*030c*/ 	.short	0x0100
        /*030e*/ 	.byte	0x05
	.zero		1


	//   ....[34]....
        /*0310*/ 	.word	0x000007f0
        /*0314*/ 	.word	0x000000ff
        /*0318*/ 	.word	0x00000088
        /*031c*/ 	.short	0x0100
        /*031e*/ 	.byte	0x05
	.zero		1


	//   ....[35]....
        /*0320*/ 	.word	0x00000800
        /*0324*/ 	.word	0x000000ff
        /*0328*/ 	.word	0x00000198
        /*032c*/ 	.short	0x0100
        /*032e*/ 	.byte	0x05
	.zero		1


	//   ....[36]....
        /*0330*/ 	.word	0x00000810
        /*0334*/ 	.word	0x000000ff
        /*0338*/ 	.word	0x00000090
        /*033c*/ 	.short	0x0100
        /*033e*/ 	.byte	0x05
	.zero		1


	//   ....[37]....
        /*0340*/ 	.word	0x00000820
        /*0344*/ 	.word	0x000000ff
        /*0348*/ 	.word	0x000001a0
        /*034c*/ 	.short	0x0100
        /*034e*/ 	.byte	0x05
	.zero		1


	//   ....[38]....
        /*0350*/ 	.word	0x00000830
        /*0354*/ 	.word	0x000000ff
        /*0358*/ 	.word	0x00000098
        /*035c*/ 	.short	0x0100
        /*035e*/ 	.byte	0x05
	.zero		1


	//   ....[39]....
        /*0360*/ 	.word	0x00000840
        /*0364*/ 	.word	0x000000ff
        /*0368*/ 	.word	0x000001a8
        /*036c*/ 	.short	0x0100
        /*036e*/ 	.byte	0x05
	.zero		1


	//   ....[40]....
        /*0370*/ 	.word	0x00000850
        /*0374*/ 	.word	0x000000ff
        /*0378*/ 	.word	0x000000a0
        /*037c*/ 	.short	0x0100
        /*037e*/ 	.byte	0x05
	.zero		1


	//   ....[41]....
        /*0380*/ 	.word	0x00000860
        /*0384*/ 	.word	0x000000ff
        /*0388*/ 	.word	0x000001b0
        /*038c*/ 	.short	0x0100
        /*038e*/ 	.byte	0x05
	.zero		1


	//   ....[42]....
        /*0390*/ 	.word	0x00000870
        /*0394*/ 	.word	0x000000ff
        /*0398*/ 	.word	0x000000a8
        /*039c*/ 	.short	0x0100
        /*039e*/ 	.byte	0x05
	.zero		1


	//   ....[43]....
        /*03a0*/ 	.word	0x00000880
        /*03a4*/ 	.word	0x000000ff
        /*03a8*/ 	.word	0x000001b8
        /*03ac*/ 	.short	0x0100
        /*03ae*/ 	.byte	0x05
	.zero		1


	//   ....[44]....
        /*03b0*/ 	.word	0x00000890
        /*03b4*/ 	.word	0x000000ff
        /*03b8*/ 	.word	0x000000b0
        /*03bc*/ 	.short	0x0100
        /*03be*/ 	.byte	0x05
	.zero		1


	//   ....[45]....
        /*03c0*/ 	.word	0x000008a0
        /*03c4*/ 	.word	0x000000ff
        /*03c8*/ 	.word	0x000001c0
        /*03cc*/ 	.short	0x0100
        /*03ce*/ 	.byte	0x05
	.zero		1


	//   ....[46]....
        /*03d0*/ 	.word	0x000008b0
        /*03d4*/ 	.word	0x000000ff
        /*03d8*/ 	.word	0x000000b8
        /*03dc*/ 	.short	0x0100
        /*03de*/ 	.byte	0x05
	.zero		1


	//   ....[47]....
        /*03e0*/ 	.word	0x000008c0
        /*03e4*/ 	.word	0x000000ff
        /*03e8*/ 	.word	0x000001c8
        /*03ec*/ 	.short	0x0100
        /*03ee*/ 	.byte	0x05
	.zero		1


	//   ....[48]....
        /*03f0*/ 	.word	0x000008d0
        /*03f4*/ 	.word	0x000000ff
        /*03f8*/ 	.word	0x000000c0
        /*03fc*/ 	.short	0x0100
        /*03fe*/ 	.byte	0x05
	.zero		1


	//   ....[49]....
        /*0400*/ 	.word	0x000008e0
        /*0404*/ 	.word	0x000000ff
        /*0408*/ 	.word	0x000001d0
        /*040c*/ 	.short	0x0100
        /*040e*/ 	.byte	0x05
	.zero		1


	//   ....[50]....
        /*0410*/ 	.word	0x000008f0
        /*0414*/ 	.word	0x000000ff
        /*0418*/ 	.word	0x000000c8
        /*041c*/ 	.short	0x0100
        /*041e*/ 	.byte	0x05
	.zero		1


	//   ....[51]....
        /*0420*/ 	.word	0x00000900
        /*0424*/ 	.word	0x000000ff
        /*0428*/ 	.word	0x000001d8
        /*042c*/ 	.short	0x0100
        /*042e*/ 	.byte	0x05
	.zero		1


	//   ....[52]....
        /*0430*/ 	.word	0x00000910
        /*0434*/ 	.word	0x000000ff
        /*0438*/ 	.word	0x000000d0
        /*043c*/ 	.short	0x0100
        /*043e*/ 	.byte	0x05
	.zero		1


	//   ....[53]....
        /*0440*/ 	.word	0x00000920
        /*0444*/ 	.word	0x000000ff
        /*0448*/ 	.word	0x000001e0
        /*044c*/ 	.short	0x0100
        /*044e*/ 	.byte	0x05
	.zero		1


	//   ....[54]....
        /*0450*/ 	.word	0x00000930
        /*0454*/ 	.word	0x000000ff
        /*0458*/ 	.word	0x000000d8
        /*045c*/ 	.short	0x0100
        /*045e*/ 	.byte	0x05
	.zero		1


	//   ....[55]....
        /*0460*/ 	.word	0x00000940
        /*0464*/ 	.word	0x000000ff
        /*0468*/ 	.word	0x000001e8
        /*046c*/ 	.short	0x0100
        /*046e*/ 	.byte	0x05
	.zero		1


	//   ....[56]....
        /*0470*/ 	.word	0x00000950
        /*0474*/ 	.word	0x000000ff
        /*0478*/ 	.word	0x000000e0
        /*047c*/ 	.short	0x0100
        /*047e*/ 	.byte	0x05
	.zero		1


	//   ....[57]....
        /*0480*/ 	.word	0x00000960
        /*0484*/ 	.word	0x000000ff
        /*0488*/ 	.word	0x000001f0
        /*048c*/ 	.short	0x0100
        /*048e*/ 	.byte	0x05
	.zero		1


	//   ....[58]....
        /*0490*/ 	.word	0x00000970
        /*0494*/ 	.word	0x000000ff
        /*0498*/ 	.word	0x000000e8
        /*049c*/ 	.short	0x0100
        /*049e*/ 	.byte	0x05
	.zero		1


	//   ....[59]....
        /*04a0*/ 	.word	0x00000980
        /*04a4*/ 	.word	0x000000ff
        /*04a8*/ 	.word	0x000001f8
        /*04ac*/ 	.short	0x0100
        /*04ae*/ 	.byte	0x05
	.zero		1


	//   ....[60]....
        /*04b0*/ 	.word	0x00000990
        /*04b4*/ 	.word	0x000000ff
        /*04b8*/ 	.word	0x000000f0
        /*04bc*/ 	.short	0x0100
        /*04be*/ 	.byte	0x05
	.zero		1


	//   ....[61]....
        /*04c0*/ 	.word	0x000009a0
        /*04c4*/ 	.word	0x000000ff
        /*04c8*/ 	.word	0x00000200
        /*04cc*/ 	.short	0x0100
        /*04ce*/ 	.byte	0x05
	.zero		1


	//   ....[62]....
        /*04d0*/ 	.word	0x000009b0
        /*04d4*/ 	.word	0x000000ff
        /*04d8*/ 	.word	0x000000f8
        /*04dc*/ 	.short	0x0100
        /*04de*/ 	.byte	0x05
	.zero		1


	//   ....[63]....
        /*04e0*/ 	.word	0x000009c0
        /*04e4*/ 	.word	0x000000ff
        /*04e8*/ 	.word	0x00000208
        /*04ec*/ 	.short	0x0100
        /*04ee*/ 	.byte	0x05
	.zero		1


	//   ....[64]....
        /*04f0*/ 	.word	0x000009d0
        /*04f4*/ 	.word	0x000000ff
        /*04f8*/ 	.word	0x00000100
        /*04fc*/ 	.short	0x0100
        /*04fe*/ 	.byte	0x05
	.zero		1


	//   ....[65]....
        /*0500*/ 	.word	0x000009e0
        /*0504*/ 	.word	0x000000ff
        /*0508*/ 	.word	0x00000210
        /*050c*/ 	.short	0x0100
        /*050e*/ 	.byte	0x05
	.zero		1


	//   ....[66]....
        /*0510*/ 	.word	0x000009f0
        /*0514*/ 	.word	0x000000ff
        /*0518*/ 	.word	0x00000108
        /*051c*/ 	.short	0x0100
        /*051e*/ 	.byte	0x05
	.zero		1


	//   ....[67]....
        /*0520*/ 	.word	0x00000a00
        /*0524*/ 	.word	0x000000ff
        /*0528*/ 	.word	0x00000218
        /*052c*/ 	.short	0x0100
        /*052e*/ 	.byte	0x05
	.zero		1


	//   ....[68]....
        /*0530*/ 	.word	0x00000b40
        /*0534*/ 	.word	0x000000ff
        /*0538*/ 	.word	0x00000220
        /*053c*/ 	.short	0x0100
        /*053e*/ 	.byte	0x07
	.zero		1


	//   ....[69]....
        /*0540*/ 	.word	0x00000b50
        /*0544*/ 	.word	0x000000ff
        /*0548*/ 	.word	0x00000230
        /*054c*/ 	.short	0x0100
        /*054e*/ 	.byte	0x07
	.zero		1


	//   ....[70]....
        /*0550*/ 	.word	0x00000b60
        /*0554*/ 	.word	0x000000ff
        /*0558*/ 	.word	0x00000228
        /*055c*/ 	.short	0x0100
        /*055e*/ 	.byte	0x07
	.zero		1


	//   ....[71]....
        /*0560*/ 	.word	0x00000b70
        /*0564*/ 	.word	0x000000ff
        /*0568*/ 	.word	0x00000238
        /*056c*/ 	.short	0x0100
        /*056e*/ 	.byte	0x07
	.zero		1


	//   ....[72]....
        /*0570*/ 	.word	0x00000c60
        /*0574*/ 	.word	0x000000ff
        /*0578*/ 	.word	0x00000240
        /*057c*/ 	.short	0x0100
        /*057e*/ 	.byte	0x05
	.zero		1


	//   ....[73]....
        /*0580*/ 	.word	0x00000c70
        /*0584*/ 	.word	0x000000ff
        /*0588*/ 	.word	0x00000248
        /*058c*/ 	.short	0x0100
        /*058e*/ 	.byte	0x05
	.zero		1


	//   ....[74]....
        /*0590*/ 	.word	0x00000db0
        /*0594*/ 	.word	0x000000ff
        /*0598*/ 	.word	0x00000250
        /*059c*/ 	.short	0x0100
        /*059e*/ 	.byte	0x05
	.zero		1


	//   ....[75]....
        /*05a0*/ 	.word	0x00000dc0
        /*05a4*/ 	.word	0x000000ff
        /*05a8*/ 	.word	0x00000260
        /*05ac*/ 	.short	0x0100
        /*05ae*/ 	.byte	0x05
	.zero		1


	//   ....[76]....
        /*05b0*/ 	.word	0x00000dd0
        /*05b4*/ 	.word	0x000000ff
        /*05b8*/ 	.word	0x00000258
        /*05bc*/ 	.short	0x0100
        /*05be*/ 	.byte	0x05
	.zero		1


	//   ....[77]....
        /*05c0*/ 	.word	0x00000de0
        /*05c4*/ 	.word	0x000000ff
        /*05c8*/ 	.word	0x00000268
        /*05cc*/ 	.short	0x0100
        /*05ce*/ 	.byte	0x05
	.zero		1


	//   ....[78]....
        /*05d0*/ 	.word	0x00000f10
        /*05d4*/ 	.word	0x000000ff
        /*05d8*/ 	.word	0x00000270
        /*05dc*/ 	.short	0x0100
        /*05de*/ 	.byte	0x07
	.zero		1


	//   ....[79]....
        /*05e0*/ 	.word	0x00000f20
        /*05e4*/ 	.word	0x000000ff
        /*05e8*/ 	.word	0x00000290
        /*05ec*/ 	.short	0x0100
        /*05ee*/ 	.byte	0x07
	.zero		1


	//   ....[80]....
        /*05f0*/ 	.word	0x00000f30
        /*05f4*/ 	.word	0x000000ff
        /*05f8*/ 	.word	0x00000278
        /*05fc*/ 	.short	0x0100
        /*05fe*/ 	.byte	0x07
	.zero		1


	//   ....[81]....
        /*0600*/ 	.word	0x00000f40
        /*0604*/ 	.word	0x000000ff
        /*0608*/ 	.word	0x00000298
        /*060c*/ 	.short	0x0100
        /*060e*/ 	.byte	0x07
	.zero		1


	//   ....[82]....
        /*0610*/ 	.word	0x00000f50
        /*0614*/ 	.word	0x000000ff
        /*0618*/ 	.word	0x00000280
        /*061c*/ 	.short	0x0100
        /*061e*/ 	.byte	0x07
	.zero		1


	//   ....[83]....
        /*0620*/ 	.word	0x00000f60
        /*0624*/ 	.word	0x000000ff
        /*0628*/ 	.word	0x000002a0
        /*062c*/ 	.short	0x0100
        /*062e*/ 	.byte	0x07
	.zero		1


	//   ....[84]....
        /*0630*/ 	.word	0x00000f70
        /*0634*/ 	.word	0x000000ff
        /*0638*/ 	.word	0x00000288
        /*063c*/ 	.short	0x0100
        /*063e*/ 	.byte	0x07
	.zero		1


	//   ....[85]....
        /*0640*/ 	.word	0x00000f80
        /*0644*/ 	.word	0x000000ff
        /*0648*/ 	.word	0x000002a8
        /*064c*/ 	.short	0x0100
        /*064e*/ 	.byte	0x07
	.zero		1


	//   ....[86]....
        /*0650*/ 	.word	0x00001070
        /*0654*/ 	.word	0x000000ff
        /*0658*/ 	.word	0x000002b0
        /*065c*/ 	.short	0x0100
        /*065e*/ 	.byte	0x05
	.zero		1


	//   ....[87]....
        /*0660*/ 	.word	0x00001080
        /*0664*/ 	.word	0x000000ff
        /*0668*/ 	.word	0x000002c0
        /*066c*/ 	.short	0x0100
        /*066e*/ 	.byte	0x05
	.zero		1


	//   ....[88]....
        /*0670*/ 	.word	0x00001090
        /*0674*/ 	.word	0x000000ff
        /*0678*/ 	.word	0x000002b8
        /*067c*/ 	.short	0x0100
        /*067e*/ 	.byte	0x05
	.zero		1


	//   ....[89]....
        /*0680*/ 	.word	0x000010a0
        /*0684*/ 	.word	0x000000ff
        /*0688*/ 	.word	0x000002c8
        /*068c*/ 	.short	0x0100
        /*068e*/ 	.byte	0x05
	.zero		1


	//   ....[90]....
        /*0690*/ 	.word	0x00001970
        /*0694*/ 	.word	0x00000003
        /*0698*/ 	.word	0x000002c0
        /*069c*/ 	.short	0x010a
        /*069e*/ 	.byte	0xff
	.zero		1


	//   ....[91]....
        /*06a0*/ 	.word	0x000019a0
        /*06a4*/ 	.word	0x00000003
        /*06a8*/ 	.word	0x000002b0
        /*06ac*/ 	.short	0x0101
        /*06ae*/ 	.byte	0xff
	.zero		1


	//   ....[92]....
        /*06b0*/ 	.word	0x00001a70
        /*06b4*/ 	.word	0x000000ff
        /*06b8*/ 	.word	0x00000110
        /*06bc*/ 	.short	0x010a
        /*06be*/ 	.byte	0x08
	.zero		1


	//   ....[93]....
        /*06c0*/ 	.word	0x00001b10
        /*06c4*/ 	.word	0x000000ff
        /*06c8*/ 	.word	0x00000110
        /*06cc*/ 	.short	0x010a
        /*06ce*/ 	.byte	0x21
	.zero		1


	//   ....[94]....
        /*06d0*/ 	.word	0x00001c60
        /*06d4*/ 	.word	0x000000ff
        /*06d8*/ 	.word	0x00000110
        /*06dc*/ 	.short	0x010a
        /*06de*/ 	.byte	0x08
	.zero		1


	//   ....[95]....
        /*06e0*/ 	.word	0x00001d70
        /*06e4*/ 	.word	0x000000ff
        /*06e8*/ 	.word	0x00000248
        /*06ec*/ 	.short	0x0101
        /*06ee*/ 	.byte	0x04
	.zero		1


	//   ....[96]....
        /*06f0*/ 	.word	0x00001d90
        /*06f4*/ 	.word	0x000000ff
        /*06f8*/ 	.word	0x00000110
        /*06fc*/ 	.short	0x010a
        /*06fe*/ 	.byte	0x08
	.zero		1


	//   ....[97]....
        /*0700*/ 	.word	0x00001e10
        /*0704*/ 	.word	0x000000ff
        /*0708*/ 	.word	0x00000110
        /*070c*/ 	.short	0x010a
        /*070e*/ 	.byte	0x11
	.zero		1


	//   ....[98]....
        /*0710*/ 	.word	0x00001f60
        /*0714*/ 	.word	0x000000ff
        /*0718*/ 	.word	0x00000110
        /*071c*/ 	.short	0x010a
        /*071e*/ 	.byte	0x08
	.zero		1


	//   ....[99]....
        /*0720*/ 	.word	0x000020a0
        /*0724*/ 	.word	0x00000002
        /*0728*/ 	.word	0x00000250
        /*072c*/ 	.short	0x010a
        /*072e*/ 	.byte	0xff
	.zero		1


	//   ....[100]....
        /*0730*/ 	.word	0x00002160
        /*0734*/ 	.word	0x00000002
        /*0738*/ 	.word	0x00000000
        /*073c*/ 	.short	0x0101
        /*073e*/ 	.byte	0xff
	.zero		1


	//   ....[101]....
        /*0740*/ 	.word	0x000026c0
        /*0744*/ 	.word	0x000000ff
        /*0748*/ 	.word	0x00000000
        /*074c*/ 	.short	0x010a
        /*074e*/ 	.byte	0x05
	.zero		1


	//   ....[102]....
        /*0750*/ 	.word	0x00002750
        /*0754*/ 	.word	0x000000ff
        /*0758*/ 	.word	0x00000000
        /*075c*/ 	.short	0x010a
        /*075e*/ 	.byte	0x05
	.zero		1


	//   ....[103]....
        /*0760*/ 	.word	0x000027e0
        /*0764*/ 	.word	0x000000ff
        /*0768*/ 	.word	0x00000000
        /*076c*/ 	.short	0x010a
        /*076e*/ 	.byte	0x05
	.zero		1


	//   ....[104]....
        /*0770*/ 	.word	0x00002870
        /*0774*/ 	.word	0x000000ff
        /*0778*/ 	.word	0x00000000
        /*077c*/ 	.short	0x010a
        /*077e*/ 	.byte	0x05
	.zero		1


	//   ....[105]....
        /*0780*/ 	.word	0x00002900
        /*0784*/ 	.word	0x000000ff
        /*0788*/ 	.word	0x00000000
        /*078c*/ 	.short	0x010a
        /*078e*/ 	.byte	0x05
	.zero		1


	//   ....[106]....
        /*0790*/ 	.word	0x00002990
        /*0794*/ 	.word	0x000000ff
        /*0798*/ 	.word	0x00000000
        /*079c*/ 	.short	0x010a
        /*079e*/ 	.byte	0x05
	.zero		1


	//   ....[107]....
        /*07a0*/ 	.word	0x00002a20
        /*07a4*/ 	.word	0x000000ff
        /*07a8*/ 	.word	0x00000000
        /*07ac*/ 	.short	0x010a
        /*07ae*/ 	.byte	0x05
	.zero		1


	//   ....[108]....
        /*07b0*/ 	.word	0x00002ab0
        /*07b4*/ 	.word	0x000000ff
        /*07b8*/ 	.word	0x00000000
        /*07bc*/ 	.short	0x010a
        /*07be*/ 	.byte	0x05
	.zero		1


	//   ....[109]....
        /*07c0*/ 	.word	0x00002b40
        /*07c4*/ 	.word	0x000000ff
        /*07c8*/ 	.word	0x00000000
        /*07cc*/ 	.short	0x010a
        /*07ce*/ 	.byte	0x05
	.zero		1


	//   ....[110]....
        /*07d0*/ 	.word	0x00002bd0
        /*07d4*/ 	.word	0x000000ff
        /*07d8*/ 	.word	0x00000000
        /*07dc*/ 	.short	0x010a
        /*07de*/ 	.byte	0x05
	.zero		1


	//   ....[111]....
        /*07e0*/ 	.word	0x00002c60
        /*07e4*/ 	.word	0x000000ff
        /*07e8*/ 	.word	0x00000000
        /*07ec*/ 	.short	0x010a
        /*07ee*/ 	.byte	0x05
	.zero		1


	//   ....[112]....
        /*07f0*/ 	.word	0x00002cf0
        /*07f4*/ 	.word	0x000000ff
        /*07f8*/ 	.word	0x00000000
        /*07fc*/ 	.short	0x010a
        /*07fe*/ 	.byte	0x05
	.zero		1


	//   ....[113]....
        /*0800*/ 	.word	0x00002d80
        /*0804*/ 	.word	0x000000ff
        /*0808*/ 	.word	0x00000000
        /*080c*/ 	.short	0x010a
        /*080e*/ 	.byte	0x05
	.zero		1


	//   ....[114]....
        /*0810*/ 	.word	0x00002e10
        /*0814*/ 	.word	0x000000ff
        /*0818*/ 	.word	0x00000000
        /*081c*/ 	.short	0x010a
        /*081e*/ 	.byte	0x05
	.zero		1


	//   ....[115]....
        /*0820*/ 	.word	0x00002ea0
        /*0824*/ 	.word	0x000000ff
        /*0828*/ 	.word	0x00000000
        /*082c*/ 	.short	0x010a
        /*082e*/ 	.byte	0x05
	.zero		1


	//   ....[116]....
        /*0830*/ 	.word	0x00002f30
        /*0834*/ 	.word	0x000000ff
        /*0838*/ 	.word	0x00000000
        /*083c*/ 	.short	0x010a
        /*083e*/ 	.byte	0x05
	.zero		1


	//   ....[117]....
        /*0840*/ 	.word	0x00002fc0
        /*0844*/ 	.word	0x000000ff
        /*0848*/ 	.word	0x00000000
        /*084c*/ 	.short	0x010a
        /*084e*/ 	.byte	0x05
	.zero		1


	//   ....[118]....
        /*0850*/ 	.word	0x00003050
        /*0854*/ 	.word	0x000000ff
        /*0858*/ 	.word	0x00000000
        /*085c*/ 	.short	0x010a
        /*085e*/ 	.byte	0x05
	.zero		1


	//   ....[119]....
        /*0860*/ 	.word	0x000030e0
        /*0864*/ 	.word	0x000000ff
        /*0868*/ 	.word	0x00000000
        /*086c*/ 	.short	0x010a
        /*086e*/ 	.byte	0x05
	.zero		1


	//   ....[120]....
        /*0870*/ 	.word	0x00003170
        /*0874*/ 	.word	0x000000ff
        /*0878*/ 	.word	0x00000000
        /*087c*/ 	.short	0x010a
        /*087e*/ 	.byte	0x05
	.zero		1


	//   ....[121]....
        /*0880*/ 	.word	0x00003200
        /*0884*/ 	.word	0x000000ff
        /*0888*/ 	.word	0x00000000
        /*088c*/ 	.short	0x010a
        /*088e*/ 	.byte	0x05
	.zero		1


	//   ....[122]....
        /*0890*/ 	.word	0x00003290
        /*0894*/ 	.word	0x000000ff
        /*0898*/ 	.word	0x00000000
        /*089c*/ 	.short	0x010a
        /*089e*/ 	.byte	0x05
	.zero		1


	//   ....[123]....
        /*08a0*/ 	.word	0x00003320
        /*08a4*/ 	.word	0x000000ff
        /*08a8*/ 	.word	0x00000000
        /*08ac*/ 	.short	0x010a
        /*08ae*/ 	.byte	0x05
	.zero		1


	//   ....[124]....
        /*08b0*/ 	.word	0x000033b0
        /*08b4*/ 	.word	0x000000ff
        /*08b8*/ 	.word	0x00000000
        /*08bc*/ 	.short	0x010a
        /*08be*/ 	.byte	0x05
	.zero		1


	//   ....[125]....
        /*08c0*/ 	.word	0x00003440
        /*08c4*/ 	.word	0x000000ff
        /*08c8*/ 	.word	0x00000000
        /*08cc*/ 	.short	0x010a
        /*08ce*/ 	.byte	0x05
	.zero		1


	//   ....[126]....
        /*08d0*/ 	.word	0x000034d0
        /*08d4*/ 	.word	0x000000ff
        /*08d8*/ 	.word	0x00000000
        /*08dc*/ 	.short	0x010a
        /*08de*/ 	.byte	0x05
	.zero		1


	//   ....[127]....
        /*08e0*/ 	.word	0x00003560
        /*08e4*/ 	.word	0x000000ff
        /*08e8*/ 	.word	0x00000000
        /*08ec*/ 	.short	0x010a
        /*08ee*/ 	.byte	0x05
	.zero		1


	//   ....[128]....
        /*08f0*/ 	.word	0x000035f0
        /*08f4*/ 	.word	0x000000ff
        /*08f8*/ 	.word	0x00000000
        /*08fc*/ 	.short	0x010a
        /*08fe*/ 	.byte	0x05
	.zero		1


	//   ....[129]....
        /*0900*/ 	.word	0x00003680
        /*0904*/ 	.word	0x000000ff
        /*0908*/ 	.word	0x00000000
        /*090c*/ 	.short	0x010a
        /*090e*/ 	.byte	0x05
	.zero		1


	//   ....[130]....
        /*0910*/ 	.word	0x00003710
        /*0914*/ 	.word	0x000000ff
        /*0918*/ 	.word	0x00000000
        /*091c*/ 	.short	0x010a
        /*091e*/ 	.byte	0x05
	.zero		1


	//   ....[131]....
        /*0920*/ 	.word	0x000037a0
        /*0924*/ 	.word	0x000000ff
        /*0928*/ 	.word	0x00000000
        /*092c*/ 	.short	0x010a
        /*092e*/ 	.byte	0x05
	.zero		1


	//   ....[132]....
        /*0930*/ 	.word	0x00003830
        /*0934*/ 	.word	0x000000ff
        /*0938*/ 	.word	0x00000000
        /*093c*/ 	.short	0x010a
        /*093e*/ 	.byte	0x05
	.zero		1


	//   ....[133]....
        /*0940*/ 	.word	0x000038c0
        /*0944*/ 	.word	0x000000ff
        /*0948*/ 	.word	0x00000000
        /*094c*/ 	.short	0x010a
        /*094e*/ 	.byte	0x05
	.zero		1


	//   ....[134]....
        /*0950*/ 	.word	0x00003960
        /*0954*/ 	.word	0x00000000
        /*0958*/ 	.word	0x00000000
        /*095c*/ 	.short	0x010a
        /*095e*/ 	.byte	0xff
	.zero		1


	//   ....[135]....
        /*0960*/ 	.word	0x00003a80
        /*0964*/ 	.word	0x00000000
        /*0968*/ 	.word	0x000002b0
        /*096c*/ 	.short	0x010a
        /*096e*/ 	.byte	0xff
	.zero		1


	//   ....[136]....
        /*0970*/ 	.word	0x00003ae0
        /*0974*/ 	.word	0x00000004
        /*0978*/ 	.word	0x00000000
        /*097c*/ 	.short	0x0101
        /*097e*/ 	.byte	0xff
	.zero		1


	//   ....[137]....
        /*0980*/ 	.word	0x00003b00
        /*0984*/ 	.word	0x000000ff
        /*0988*/ 	.word	0x00000260
        /*098c*/ 	.short	0x010a
        /*098e*/ 	.byte	0x05
	.zero		1


	//   ....[138]....
        /*0990*/ 	.word	0x00003c20
        /*0994*/ 	.word	0x00000000
        /*0998*/ 	.word	0x00000250
        /*099c*/ 	.short	0x010a
        /*099e*/ 	.byte	0xff
	.zero		1


	//   ....[139]....
        /*09a0*/ 	.word	0x00003d30
        /*09a4*/ 	.word	0x00000000
        /*09a8*/ 	.word	0x00000000
        /*09ac*/ 	.short	0x0101
        /*09ae*/ 	.byte	0xff
	.zero		1


	//   ....[140]....
        /*09b0*/ 	.word	0x00003dc0
        /*09b4*/ 	.word	0x000000ff
        /*09b8*/ 	.word	0x00000260
        /*09bc*/ 	.short	0x0106
        /*09be*/ 	.byte	0x05
	.zero		1


	//   ....[141]....
        /*09c0*/ 	.word	0x00003de0
        /*09c4*/ 	.word	0x000000ff
        /*09c8*/ 	.word	0x00000260
        /*09cc*/ 	.short	0x010a
        /*09ce*/ 	.byte	0x05
	.zero		1


	//   ....[142]....
        /*09d0*/ 	.word	0x00003e70
        /*09d4*/ 	.word	0x000000ff
        /*09d8*/ 	.word	0x00000260
        /*09dc*/ 	.short	0x0106
        /*09de*/ 	.byte	0x04
	.zero		1


	//   ....[143]....
        /*09e0*/ 	.word	0x00003eb0
        /*09e4*/ 	.word	0x00000000
        /*09e8*/ 	.word	0x00000260
        /*09ec*/ 	.short	0x010a
        /*09ee*/ 	.byte	0xff
	.zero		1


	//   ....[144]....
        /*09f0*/ 	.word	0x00004380
        /*09f4*/ 	.word	0x00000000
        /*09f8*/ 	.word	0x00000250
        /*09fc*/ 	.short	0x010a
        /*09fe*/ 	.byte	0xff
	.zero		1


	//   ....[145]....
        /*0a00*/ 	.word	0x00004480
        /*0a04*/ 	.word	0x00000003
        /*0a08*/ 	.word	0x00000000
        /*0a0c*/ 	.short	0x0101
        /*0a0e*/ 	.byte	0xff
	.zero		1


	//   ....[146]....
        /*0a10*/ 	.word	0x00004490
        /*0a14*/ 	.word	0x000000ff
        /*0a18*/ 	.word	0x00000000
        /*0a1c*/ 	.short	0x010a
        /*0a1e*/ 	.byte	0x04
	.zero		1


	//   ....[147]....
        /*0a20*/ 	.word	0x000044b0
        /*0a24*/ 	.word	0x000000ff
        /*0a28*/ 	.word	0x00000290
        /*0a2c*/ 	.short	0x010a
        /*0a2e*/ 	.byte	0x09
	.zero		1


	//   ....[148]....
        /*0a30*/ 	.word	0x000045f0
        /*0a34*/ 	.word	0x000000ff
        /*0a38*/ 	.word	0x00000000
        /*0a3c*/ 	.short	0x010a
        /*0a3e*/ 	.byte	0x07
	.zero		1


	//   ....[149]....
        /*0a40*/ 	.word	0x00004700
        /*0a44*/ 	.word	0x000000ff
        /*0a48*/ 	.word	0x00000000
        /*0a4c*/ 	.short	0x010a
        /*0a4e*/ 	.byte	0x04
	.zero		1


	//   ....[150]....
        /*0a50*/ 	.word	0x000048e0
        /*0a54*/ 	.word	0x000000ff
        /*0a58*/ 	.word	0x00000000
        /*0a5c*/ 	.short	0x010a
        /*0a5e*/ 	.byte	0x05
	.zero		1


	//   ....[151]....
        /*0a60*/ 	.word	0x00004970
        /*0a64*/ 	.word	0x000000ff
        /*0a68*/ 	.word	0x00000000
        /*0a6c*/ 	.short	0x010a
        /*0a6e*/ 	.byte	0x05
	.zero		1


	//   ....[152]....
        /*0a70*/ 	.word	0x00004a00
        /*0a74*/ 	.word	0x000000ff
        /*0a78*/ 	.word	0x00000000
        /*0a7c*/ 	.short	0x010a
        /*0a7e*/ 	.byte	0x05
	.zero		1


	//   ....[153]....
        /*0a80*/ 	.word	0x00004a90
        /*0a84*/ 	.word	0x000000ff
        /*0a88*/ 	.word	0x00000000
        /*0a8c*/ 	.short	0x010a
        /*0a8e*/ 	.byte	0x07
	.zero		1


	//   ....[154]....
        /*0a90*/ 	.word	0x00004ef0
        /*0a94*/ 	.word	0x00000000
        /*0a98*/ 	.word	0x00000250
        /*0a9c*/ 	.short	0x010a
        /*0a9e*/ 	.byte	0xff
	.zero		1


	//   ....[155]....
        /*0aa0*/ 	.word	0x00004fb0
        /*0aa4*/ 	.word	0x00000000
        /*0aa8*/ 	.word	0x00000000
        /*0aac*/ 	.short	0x0101
        /*0aae*/ 	.byte	0xff
	.zero		1


	//   ....[156]....
        /*0ab0*/ 	.word	0x000052d0
        /*0ab4*/ 	.word	0x000000ff
        /*0ab8*/ 	.word	0x00000248
        /*0abc*/ 	.short	0x010a
        /*0abe*/ 	.byte	0x07
	.zero		1


	//   ....[157]....
        /*0ac0*/ 	.word	0x000054c0
        /*0ac4*/ 	.word	0x000000ff
        /*0ac8*/ 	.word	0x00000230
        /*0acc*/ 	.short	0x010a
        /*0ace*/ 	.byte	0x07
	.zero		1


	//   ....[158]....
        /*0ad0*/ 	.word	0x00005690
        /*0ad4*/ 	.word	0x000000ff
        /*0ad8*/ 	.word	0x00000220
        /*0adc*/ 	.short	0x010b
        /*0ade*/ 	.byte	0x07
	.zero		1


	//   ....[159]....
        /*0ae0*/ 	.word	0x00005700
        /*0ae4*/ 	.word	0x000000ff
        /*0ae8*/ 	.word	0x00000000
        /*0aec*/ 	.short	0x0101
        /*0aee*/ 	.byte	0x08
	.zero		1


	//   ....[160]....
        /*0af0*/ 	.word	0x00005730
        /*0af4*/ 	.word	0x000000ff
        /*0af8*/ 	.word	0x00000238
        /*0afc*/ 	.short	0x010a
        /*0afe*/ 	.byte	0x07
	.zero		1


	//   ....[161]....
        /*0b00*/ 	.word	0x00005940
        /*0b04*/ 	.word	0x000000ff
        /*0b08*/ 	.word	0x00000228
        /*0b0c*/ 	.short	0x010b
        /*0b0e*/ 	.byte	0x07
	.zero		1


	//   ....[162]....
        /*0b10*/ 	.word	0x00005960
        /*0b14*/ 	.word	0x000000ff
        /*0b18*/ 	.word	0x00000000
        /*0b1c*/ 	.short	0x0101
        /*0b1e*/ 	.byte	0x0d
	.zero		1


	//   ....[163]....
        /*0b20*/ 	.word	0x00005990
        /*0b24*/ 	.word	0x000000ff
        /*0b28*/ 	.word	0x00000230
        /*0b2c*/ 	.short	0x010a
        /*0b2e*/ 	.byte	0x07
	.zero		1


	//   ....[164]....
        /*0b30*/ 	.word	0x000059d0
        /*0b34*/ 	.word	0x00000000
        /*0b38*/ 	.word	0x00000238
        /*0b3c*/ 	.short	0x010a
        /*0b3e*/ 	.byte	0xff
	.zero		1


	//   ....[165]....
        /*0b40*/ 	.word	0x00005d20
        /*0b44*/ 	.word	0x00000000
        /*0b48*/ 	.word	0x00000250
        /*0b4c*/ 	.short	0x010a
        /*0b4e*/ 	.byte	0xff
	.zero		1


	//   ....[166]....
        /*0b50*/ 	.word	0x00005e30
        /*0b54*/ 	.word	0x00000000
        /*0b58*/ 	.word	0x00000000
        /*0b5c*/ 	.short	0x0101
        /*0b5e*/ 	.byte	0xff
	.zero		1


	//   ....[167]....
        /*0b60*/ 	.word	0x00006880
        /*0b64*/ 	.word	0x00000000
        /*0b68*/ 	.word	0x00000220
        /*0b6c*/ 	.short	0x010a
        /*0b6e*/ 	.byte	0xff
	.zero		1


	//   ....[168]....
        /*0b70*/ 	.word	0x000068f0
        /*0b74*/ 	.word	0x0000006c
        /*0b78*/ 	.word	0x00000270
        /*0b7c*/ 	.short	0x010a
        /*0b7e*/ 	.byte	0xff
	.zero		1


	//   ....[169]....
        /*0b80*/ 	.word	0x000069d0
        /*0b84*/ 	.word	0x00000000
        /*0b88*/ 	.word	0x00000220
        /*0b8c*/ 	.short	0x010a
        /*0b8e*/ 	.byte	0xff
	.zero		1


	//   ....[170]....
        /*0b90*/ 	.word	0x00006af0
        /*0b94*/ 	.word	0x00000000
        /*0b98*/ 	.word	0x00000000
        /*0b9c*/ 	.short	0x0101
        /*0b9e*/ 	.byte	0xff
	.zero		1


	//   ....[171]....
        /*0ba0*/ 	.word	0x00006b70
        /*0ba4*/ 	.word	0x0000006c
        /*0ba8*/ 	.word	0x00000270
        /*0bac*/ 	.short	0x010a
        /*0bae*/ 	.byte	0xff
	.zero		1


	//   ....[172]....
        /*0bb0*/ 	.word	0x000076e0
        /*0bb4*/ 	.word	0x0000004b
        /*0bb8*/ 	.word	0x00000220
        /*0bbc*/ 	.short	0x010a
        /*0bbe*/ 	.byte	0xff
	.zero		1


	//   ....[173]....
        /*0bc0*/ 	.word	0x00007790
        /*0bc4*/ 	.word	0x0000004b
        /*0bc8*/ 	.word	0x00000220
        /*0bcc*/ 	.short	0x010a
        /*0bce*/ 	.byte	0xff
	.zero		1


	//   ....[174]....
        /*0bd0*/ 	.word	0x000078b0
        /*0bd4*/ 	.word	0x00000000
        /*0bd8*/ 	.word	0x00000000
        /*0bdc*/ 	.short	0x0101
        /*0bde*/ 	.byte	0xff
	.zero		1


	//   ....[175]....
        /*0be0*/ 	.word	0x00007c60
        /*0be4*/ 	.word	0x000000ff
        /*0be8*/ 	.word	0x00000000
        /*0bec*/ 	.short	0x0101
        /*0bee*/ 	.byte	0x05
	.zero		1


	//   ....[176]....
        /*0bf0*/ 	.word	0x000085a0
        /*0bf4*/ 	.word	0x00000003
        /*0bf8*/ 	.word	0x000002c0
        /*0bfc*/ 	.short	0x010a
        /*0bfe*/ 	.byte	0xff
	.zero		1


	//   ....[177]....
        /*0c00*/ 	.word	0x00008600
        /*0c04*/ 	.word	0x00000002
        /*0c08*/ 	.word	0x00000110
        /*0c0c*/ 	.short	0x010a
        /*0c0e*/ 	.byte	0xff
	.zero		1


	//   ....[178]....
        /*0c10*/ 	.word	0x00008660
        /*0c14*/ 	.word	0x00000002
        /*0c18*/ 	.word	0x00000110
        /*0c1c*/ 	.short	0x010a
        /*0c1e*/ 	.byte	0xff
	.zero		1


	//   ....[179]....
        /*0c20*/ 	.word	0x000086b0
        /*0c24*/ 	.word	0x00000002
        /*0c28*/ 	.word	0x00000250
        /*0c2c*/ 	.short	0x010a
        /*0c2e*/ 	.byte	0xff
	.zero		1


	//   ....[180]....
        /*0c30*/ 	.word	0x00008710
        /*0c34*/ 	.word	0x00000000
        /*0c38*/ 	.word	0x00000000
        /*0c3c*/ 	.short	0x010a
        /*0c3e*/ 	.byte	0xff
	.zero		1


	//   ....[181]....
        /*0c40*/ 	.word	0x00008770
        /*0c44*/ 	.word	0x00000000
        /*0c48*/ 	.word	0x00000000
        /*0c4c*/ 	.short	0x010a
        /*0c4e*/ 	.byte	0xff
	.zero		1


	//   ....[182]....
        /*0c50*/ 	.word	0x000087d0
        /*0c54*/ 	.word	0x00000000
        /*0c58*/ 	.word	0x00000000
        /*0c5c*/ 	.short	0x010a
        /*0c5e*/ 	.byte	0xff
	.zero		1


	//   ....[183]....
        /*0c60*/ 	.word	0x00008830
        /*0c64*/ 	.word	0x00000000
        /*0c68*/ 	.word	0x00000000
        /*0c6c*/ 	.short	0x010a
        /*0c6e*/ 	.byte	0xff
	.zero		1


	//   ....[184]....
        /*0c70*/ 	.word	0x00008890
        /*0c74*/ 	.word	0x00000000
        /*0c78*/ 	.word	0x00000000
        /*0c7c*/ 	.short	0x010a
        /*0c7e*/ 	.byte	0xff
	.zero		1


	//   ....[185]....
        /*0c80*/ 	.word	0x000088f0
        /*0c84*/ 	.word	0x00000000
        /*0c88*/ 	.word	0x00000000
        /*0c8c*/ 	.short	0x010a
        /*0c8e*/ 	.byte	0xff
	.zero		1


	//   ....[186]....
        /*0c90*/ 	.word	0x00008950
        /*0c94*/ 	.word	0x00000000
        /*0c98*/ 	.word	0x00000000
        /*0c9c*/ 	.short	0x010a
        /*0c9e*/ 	.byte	0xff
	.zero		1


	//   ....[187]....
        /*0ca0*/ 	.word	0x000089b0
        /*0ca4*/ 	.word	0x00000000
        /*0ca8*/ 	.word	0x00000000
        /*0cac*/ 	.short	0x010a
        /*0cae*/ 	.byte	0xff
	.zero		1


	//   ....[188]....
        /*0cb0*/ 	.word	0x00008a10
        /*0cb4*/ 	.word	0x00000000
        /*0cb8*/ 	.word	0x00000000
        /*0cbc*/ 	.short	0x010a
        /*0cbe*/ 	.byte	0xff
	.zero		1


	//   ....[189]....
        /*0cc0*/ 	.word	0x00008a70
        /*0cc4*/ 	.word	0x00000000
        /*0cc8*/ 	.word	0x00000000
        /*0ccc*/ 	.short	0x010a
        /*0cce*/ 	.byte	0xff
	.zero		1


	//   ....[190]....
        /*0cd0*/ 	.word	0x00008ad0
        /*0cd4*/ 	.word	0x00000000
        /*0cd8*/ 	.word	0x00000000
        /*0cdc*/ 	.short	0x010a
        /*0cde*/ 	.byte	0xff
	.zero		1


	//   ....[191]....
        /*0ce0*/ 	.word	0x00008b30
        /*0ce4*/ 	.word	0x00000000
        /*0ce8*/ 	.word	0x00000000
        /*0cec*/ 	.short	0x010a
        /*0cee*/ 	.byte	0xff
	.zero		1


	//   ....[192]....
        /*0cf0*/ 	.word	0x00008b90
        /*0cf4*/ 	.word	0x00000000
        /*0cf8*/ 	.word	0x00000000
        /*0cfc*/ 	.short	0x010a
        /*0cfe*/ 	.byte	0xff
	.zero		1


	//   ....[193]....
        /*0d00*/ 	.word	0x00008bf0
        /*0d04*/ 	.word	0x00000000
        /*0d08*/ 	.word	0x00000000
        /*0d0c*/ 	.short	0x010a
        /*0d0e*/ 	.byte	0xff
	.zero		1


	//   ....[194]....
        /*0d10*/ 	.word	0x00008c50
        /*0d14*/ 	.word	0x00000000
        /*0d18*/ 	.word	0x00000000
        /*0d1c*/ 	.short	0x010a
        /*0d1e*/ 	.byte	0xff
	.zero		1


	//   ....[195]....
        /*0d20*/ 	.word	0x00008cb0
        /*0d24*/ 	.word	0x00000000
        /*0d28*/ 	.word	0x00000000
        /*0d2c*/ 	.short	0x010a
        /*0d2e*/ 	.byte	0xff
	.zero		1


	//   ....[196]....
        /*0d30*/ 	.word	0x00008d10
        /*0d34*/ 	.word	0x00000000
        /*0d38*/ 	.word	0x00000000
        /*0d3c*/ 	.short	0x010a
        /*0d3e*/ 	.byte	0xff
	.zero		1


	//   ....[197]....
        /*0d40*/ 	.word	0x00008d70
        /*0d44*/ 	.word	0x00000000
        /*0d48*/ 	.word	0x00000000
        /*0d4c*/ 	.short	0x010a
        /*0d4e*/ 	.byte	0xff
	.zero		1


	//   ....[198]....
        /*0d50*/ 	.word	0x00008dd0
        /*0d54*/ 	.word	0x00000000
        /*0d58*/ 	.word	0x00000000
        /*0d5c*/ 	.short	0x010a
        /*0d5e*/ 	.byte	0xff
	.zero		1


	//   ....[199]....
        /*0d60*/ 	.word	0x00008e30
        /*0d64*/ 	.word	0x00000000
        /*0d68*/ 	.word	0x00000000
        /*0d6c*/ 	.short	0x010a
        /*0d6e*/ 	.byte	0xff
	.zero		1


	//   ....[200]....
        /*0d70*/ 	.word	0x00008e90
        /*0d74*/ 	.word	0x00000000
        /*0d78*/ 	.word	0x00000000
        /*0d7c*/ 	.short	0x010a
        /*0d7e*/ 	.byte	0xff
	.zero		1


	//   ....[201]....
        /*0d80*/ 	.word	0x00008ef0
        /*0d84*/ 	.word	0x00000000
        /*0d88*/ 	.word	0x00000000
        /*0d8c*/ 	.short	0x010a
        /*0d8e*/ 	.byte	0xff
	.zero		1


	//   ....[202]....
        /*0d90*/ 	.word	0x00008f50
        /*0d94*/ 	.word	0x00000000
        /*0d98*/ 	.word	0x00000000
        /*0d9c*/ 	.short	0x010a
        /*0d9e*/ 	.byte	0xff
	.zero		1


	//   ....[203]....
        /*0da0*/ 	.word	0x00008fb0
        /*0da4*/ 	.word	0x00000000
        /*0da8*/ 	.word	0x00000000
        /*0dac*/ 	.short	0x010a
        /*0dae*/ 	.byte	0xff
	.zero		1


	//   ....[204]....
        /*0db0*/ 	.word	0x00009010
        /*0db4*/ 	.word	0x00000000
        /*0db8*/ 	.word	0x00000000
        /*0dbc*/ 	.short	0x010a
        /*0dbe*/ 	.byte	0xff
	.zero		1


	//   ....[205]....
        /*0dc0*/ 	.word	0x00009070
        /*0dc4*/ 	.word	0x00000000
        /*0dc8*/ 	.word	0x00000000
        /*0dcc*/ 	.short	0x010a
        /*0dce*/ 	.byte	0xff
	.zero		1


	//   ....[206]....
        /*0dd0*/ 	.word	0x000090d0
        /*0dd4*/ 	.word	0x00000000
        /*0dd8*/ 	.word	0x00000000
        /*0ddc*/ 	.short	0x010a
        /*0dde*/ 	.byte	0xff
	.zero		1


	//   ....[207]....
        /*0de0*/ 	.word	0x00009130
        /*0de4*/ 	.word	0x00000000
        /*0de8*/ 	.word	0x00000000
        /*0dec*/ 	.short	0x010a
        /*0dee*/ 	.byte	0xff
	.zero		1


	//   ....[208]....
        /*0df0*/ 	.word	0x00009190
        /*0df4*/ 	.word	0x00000000
        /*0df8*/ 	.word	0x00000000
        /*0dfc*/ 	.short	0x010a
        /*0dfe*/ 	.byte	0xff
	.zero		1


	//   ....[209]....
        /*0e00*/ 	.word	0x000091f0
        /*0e04*/ 	.word	0x00000000
        /*0e08*/ 	.word	0x00000000
        /*0e0c*/ 	.short	0x010a
        /*0e0e*/ 	.byte	0xff
	.zero		1


	//   ....[210]....
        /*0e10*/ 	.word	0x00009250
        /*0e14*/ 	.word	0x00000000
        /*0e18*/ 	.word	0x00000000
        /*0e1c*/ 	.short	0x010a
        /*0e1e*/ 	.byte	0xff
	.zero		1


	//   ....[211]....
        /*0e20*/ 	.word	0x000092b0
        /*0e24*/ 	.word	0x00000000
        /*0e28*/ 	.word	0x00000000
        /*0e2c*/ 	.short	0x010a
        /*0e2e*/ 	.byte	0xff
	.zero		1


	//   ....[212]....
        /*0e30*/ 	.word	0x00009310
        /*0e34*/ 	.word	0x00000000
        /*0e38*/ 	.word	0x00000000
        /*0e3c*/ 	.short	0x010a
        /*0e3e*/ 	.byte	0xff
	.zero		1


	//   ....[213]....
        /*0e40*/ 	.word	0x00009360
        /*0e44*/ 	.word	0x00000000
        /*0e48*/ 	.word	0x000002b0
        /*0e4c*/ 	.short	0x010a
        /*0e4e*/ 	.byte	0xff
	.zero		1


	//   ....[214]....
        /*0e50*/ 	.word	0x000093c0
        /*0e54*/ 	.word	0x00000000
        /*0e58*/ 	.word	0x00000260
        /*0e5c*/ 	.short	0x010a
        /*0e5e*/ 	.byte	0xff
	.zero		1


	//   ....[215]....
        /*0e60*/ 	.word	0x00009410
        /*0e64*/ 	.word	0x00000000
        /*0e68*/ 	.word	0x00000250
        /*0e6c*/ 	.short	0x010a
        /*0e6e*/ 	.byte	0xff
	.zero		1


	//   ....[216]....
        /*0e70*/ 	.word	0x00009470
        /*0e74*/ 	.word	0x00000000
        /*0e78*/ 	.word	0x00000260
        /*0e7c*/ 	.short	0x010a
        /*0e7e*/ 	.byte	0xff
	.zero		1


	//   ....[217]....
        /*0e80*/ 	.word	0x000094c0
        /*0e84*/ 	.word	0x00000000
        /*0e88*/ 	.word	0x00000250
        /*0e8c*/ 	.short	0x010a
        /*0e8e*/ 	.byte	0xff
	.zero		1


	//   ....[218]....
        /*0e90*/ 	.word	0x00009520
        /*0e94*/ 	.word	0x00000003
        /*0e98*/ 	.word	0x00000290
        /*0e9c*/ 	.short	0x010a
        /*0e9e*/ 	.byte	0xff
	.zero		1


	//   ....[219]....
        /*0ea0*/ 	.word	0x00009580
        /*0ea4*/ 	.word	0x00000000
        /*0ea8*/ 	.word	0x00000000
        /*0eac*/ 	.short	0x010a
        /*0eae*/ 	.byte	0xff
	.zero		1


	//   ....[220]....
        /*0eb0*/ 	.word	0x000095e0
        /*0eb4*/ 	.word	0x00000000
        /*0eb8*/ 	.word	0x00000000
        /*0ebc*/ 	.short	0x010a
        /*0ebe*/ 	.byte	0xff
	.zero		1


	//   ....[221]....
        /*0ec0*/ 	.word	0x00009640
        /*0ec4*/ 	.word	0x00000000
        /*0ec8*/ 	.word	0x00000000
        /*0ecc*/ 	.short	0x010a
        /*0ece*/ 	.byte	0xff
	.zero		1


	//   ....[222]....
        /*0ed0*/ 	.word	0x000096a0
        /*0ed4*/ 	.word	0x00000000
        /*0ed8*/ 	.word	0x00000000
        /*0edc*/ 	.short	0x010a
        /*0ede*/ 	.byte	0xff
	.zero		1


	//   ....[223]....
        /*0ee0*/ 	.word	0x00009700
        /*0ee4*/ 	.word	0x00000000
        /*0ee8*/ 	.word	0x00000000
        /*0eec*/ 	.short	0x010a
        /*0eee*/ 	.byte	0xff
	.zero		1


	//   ....[224]....
        /*0ef0*/ 	.word	0x00009750
        /*0ef4*/ 	.word	0x00000000
        /*0ef8*/ 	.word	0x00000250
        /*0efc*/ 	.short	0x010a
        /*0efe*/ 	.byte	0xff
	.zero		1


	//   ....[225]....
        /*0f00*/ 	.word	0x000097b0
        /*0f04*/ 	.word	0x00000000
        /*0f08*/ 	.word	0x00000248
        /*0f0c*/ 	.short	0x010a
        /*0f0e*/ 	.byte	0xff
	.zero		1


	//   ....[226]....
        /*0f10*/ 	.word	0x00009810
        /*0f14*/ 	.word	0x00000003
        /*0f18*/ 	.word	0x00000230
        /*0f1c*/ 	.short	0x010a
        /*0f1e*/ 	.byte	0xff
	.zero		1


	//   ....[227]....
        /*0f20*/ 	.word	0x00009870
        /*0f24*/ 	.word	0x00000003
        /*0f28*/ 	.word	0x00000238
        /*0f2c*/ 	.short	0x010a
        /*0f2e*/ 	.byte	0xff
	.zero		1


	//   ....[228]....
        /*0f30*/ 	.word	0x000098d0
        /*0f34*/ 	.word	0x00000000
        /*0f38*/ 	.word	0x00000230
        /*0f3c*/ 	.short	0x010a
        /*0f3e*/ 	.byte	0xff
	.zero		1


	//   ....[229]....
        /*0f40*/ 	.word	0x00009920
        /*0f44*/ 	.word	0x00000000
        /*0f48*/ 	.word	0x00000250
        /*0f4c*/ 	.short	0x010a
        /*0f4e*/ 	.byte	0xff
	.zero		1


	//   ....[230]....
        /*0f50*/ 	.word	0x00009970
        /*0f54*/ 	.word	0x00000000
        /*0f58*/ 	.word	0x00000220
        /*0f5c*/ 	.short	0x010a
        /*0f5e*/ 	.byte	0xff
	.zero		1


	//   ....[231]....
        /*0f60*/ 	.word	0x000099c0
        /*0f64*/ 	.word	0x0000006c
        /*0f68*/ 	.word	0x00000270
        /*0f6c*/ 	.short	0x010a
        /*0f6e*/ 	.byte	0xff
	.zero		1


	//   ....[232]....
        /*0f70*/ 	.word	0x00009a10
        /*0f74*/ 	.word	0x0000004b
        /*0f78*/ 	.word	0x00000220
        /*0f7c*/ 	.short	0x010a
        /*0f7e*/ 	.byte	0xff
	.zero		1


	//----- nvinfo : EIATTR_NUM_MBARRIERS
	.align		4
.L_47:
        /*0f80*/ 	.byte	0x03, 0x38
        /*0f82*/ 	.short	0x005a


	//----- nvinfo : EIATTR_EXIT_INSTR_OFFSETS
	.align		4
        /*0f84*/ 	.byte	0x04, 0x1c
        /*0f86*/ 	.short	(.L_49 - .L_48)


	//   ....[0]....
.L_48:
        /*0f88*/ 	.word	0x00003990


	//   ....[1]....
        /*0f8c*/ 	.word	0x00003e80


	//   ....[2]....
        /*0f90*/ 	.word	0x00003ee0


	//   ....[3]....
        /*0f94*/ 	.word	0x00004cf0


	//   ....[4]....
        /*0f98*/ 	.word	0x00005a00


	//   ....[5]....
        /*0f9c*/ 	.word	0x00005a40


	//   ....[6]....
        /*0fa0*/ 	.word	0x00008590


	//----- nvinfo : EIATTR_MAX_THREADS
	.align		4
.L_49:
        /*0fa4*/ 	.byte	0x04, 0x05
        /*0fa6*/ 	.short	(.L_51 - .L_50)
.L_50:
        /*0fa8*/ 	.word	0x00000100
        /*0fac*/ 	.word	0x00000001
        /*0fb0*/ 	.word	0x00000001


	//----- nvinfo : EIATTR_CRS_STACK_SIZE
	.align		4
.L_51:
        /*0fb4*/ 	.byte	0x04, 0x1e
        /*0fb6*/ 	.short	(.L_53 - .L_52)
.L_52:
        /*0fb8*/ 	.word	0x00000000


	//----- nvinfo : EIATTR_CBANK_PARAM_SIZE
	.align		4
.L_53:
        /*0fbc*/ 	.byte	0x03, 0x19
        /*0fbe*/ 	.short	0x0800


	//----- nvinfo : EIATTR_PARAM_CBANK
	.align		4
        /*0fc0*/ 	.byte	0x04, 0x0a
        /*0fc2*/ 	.short	(.L_55 - .L_54)
	.align		4
.L_54:
        /*0fc4*/ 	.word	index@(.nv.constant0._ZN7cutlass13device_kernelINS_4gemm6kernel13GemmUniversalIN4cute5tupleIJiiiiEEENS1_10collective13CollectiveMmaINS1_35MainloopSm100TmaUmmaWarpSpecializedILi34ELi2ELi4ENS5_IJNS4_1CILi1EEESB_SB_EEEEENS5_IJNSA_ILi64EEENSA_ILi128EEENSA_ILi32EEEEEEaNS5_IJSB_llEEEaNS5_IJlSB_lEEENS4_8TiledMMAINS4_8MMA_AtomIJNS4_15SM100_MMA_S8_SSIaaiLi64ELi128ELNS4_4UMMA5MajorE1ELSO_0ELNSN_8SaturateE0EEEEEENS4_6LayoutISC_NS5_IJNSA_ILi0EEEST_ST_EEEEENS5_IJNS4_10UnderscoreESW_SW_EEEEENS4_13SM90_TMA_LOADENS4_14ComposedLayoutINS4_7SwizzleILi2ELi4ELi3EEENS4_18smem_ptr_flag_bitsILi8EEENSS_INS5_IJSE_NSA_ILi8EEEEEENS5_IJSB_SE_EEEEEEEvNS4_8identityESZ_NS10_INS11_ILi1ELi4ELi3EEES14_NSS_INS5_IJS15_SG_EEENS5_IJSG_SB_EEEEEEEvS1A_EENS_8epilogue10collective18CollectiveEpilogueINS1H_23Sm100TmaWarpSpecializedILi2ELi2ELi32ELb0ELb0EEEJSH_NS5_IJNSS_ISE_SB_EES1M_EEEaSJ_aSJ_NS1H_6fusion15FusionCallbacksIS1L_NS1O_17LinearCombinationIaiaiLNS_15FloatRoundStyleE2EEESH_S1N_JEEENS4_5SM1004TMEM4LOAD26SM100_TMEM_LOAD_16dp32b32xESZ_NS10_IS12_S14_NSS_INS5_IJS15_SE_EEENS5_IJSE_SB_EEEEEEENS4_39AutoVectorizingCopyWithAssumedAlignmentILi128EEENS4_14SM90_TMA_STOREES21_S23_S23_EEEvvEEEEvNT_6ParamsE)
        /*0fc8*/ 	.short	0x0380
        /*0fca*/ 	.short	0x0800


	//----- nvinfo : EIATTR_SW_WAR
	.align		4
.L_55:
        /*0fcc*/ 	.byte	0x04, 0x36
        /*0fce*/ 	.short	(.L_57 - .L_56)
.L_56:
        /*0fd0*/ 	.word	0x00000008
.L_57:


//--------------------- .nv.callgraph             --------------------------
	.section	.nv.callgraph,"",@"SHT_CUDA_CALLGRAPH"
	.align	4
	.sectionentsize	8
	.align		4
        /*0000*/ 	.word	0x00000000
	.align		4
        /*0004*/ 	.word	0xffffffff
	.align		4
        /*0008*/ 	.word	index@(_ZN7cutlass13device_kernelINS_4gemm6kernel13GemmUniversalIN4cute5tupleIJiiiiEEENS1_10collective13CollectiveMmaINS1_35MainloopSm100TmaUmmaWarpSpecializedILi34ELi2ELi4ENS5_IJNS4_1CILi1EEESB_SB_EEEEENS5_IJNSA_ILi64EEENSA_ILi128EEENSA_ILi32EEEEEEaNS5_IJSB_llEEEaNS5_IJlSB_lEEENS4_8TiledMMAINS4_8MMA_AtomIJNS4_15SM100_MMA_S8_SSIaaiLi64ELi128ELNS4_4UMMA5MajorE1ELSO_0ELNSN_8SaturateE0EEEEEENS4_6LayoutISC_NS5_IJNSA_ILi0EEEST_ST_EEEEENS5_IJNS4_10UnderscoreESW_SW_EEEEENS4_13SM90_TMA_LOADENS4_14ComposedLayoutINS4_7SwizzleILi2ELi4ELi3EEENS4_18smem_ptr_flag_bitsILi8EEENSS_INS5_IJSE_NSA_ILi8EEEEEENS5_IJSB_SE_EEEEEEEvNS4_8identityESZ_NS10_INS11_ILi1ELi4ELi3EEES14_NSS_INS5_IJS15_SG_EEENS5_IJSG_SB_EEEEEEEvS1A_EENS_8epilogue10collective18CollectiveEpilogueINS1H_23Sm100TmaWarpSpecializedILi2ELi2ELi32ELb0ELb0EEEJSH_NS5_IJNSS_ISE_SB_EES1M_EEEaSJ_aSJ_NS1H_6fusion15FusionCallbacksIS1L_NS1O_17LinearCombinationIaiaiLNS_15FloatRoundStyleE2EEESH_S1N_JEEENS4_5SM1004TMEM4LOAD26SM100_TMEM_LOAD_16dp32b32xESZ_NS10_IS12_S14_NSS_INS5_IJS15_SE_EEENS5_IJSE_SB_EEEEEEENS4_39AutoVectorizingCopyWithAssumedAlignmentILi128EEENS4_14SM90_TMA_STOREES21_S23_S23_EEEvvEEEEvNT_6ParamsE)
	.align		4
        /*000c*/ 	.word	index@(__assertfail)
	.align		4
        /*0010*/ 	.word	0x00000000
	.align		4
        /*0014*/ 	.word	0xfffffffe
	.align		4
        /*0018*/ 	.word	0x00000000
	.align		4
        /*001c*/ 	.word	0xfffffffd
	.align		4
        /*0020*/ 	.word	0x00000000
	.align		4
        /*0024*/ 	.word	0xfffffffc


//--------------------- .nv.constant4             --------------------------
	.section	.nv.constant4,"a",@progbits
	.align	8
	.align		8
.nv.constant4:
        /*0000*/ 	.dword	__assertfail
	.align		8
        /*0008*/ 	.dword	__unnamed_1
	.align		8
        /*0010*/ 	.dword	__unnamed_2
	.align		8
        /*0018*/ 	.dword	_ZN40_INTERNAL_78f5d7de_4_k_cu_cde96fbd_415044cuda3std3__45__cpo5beginE
	.align		8
        /*0020*/ 	.dword	_ZN40_INTERNAL_78f5d7de_4_k_cu_cde96fbd_415044cuda3std3__45__cpo3endE
	.align		8
        /*0028*/ 	.dword	_ZN40_INTERNAL_78f5d7de_4_k_cu_cde96fbd_415044cuda3std3__45__cpo6cbeginE
	.align		8
        /*0030*/ 	.dword	_ZN40_INTERNAL_78f5d7de_4_k_cu_cde96fbd_415044cuda3std3__45__cpo4cendE
	.align		8
        /*0038*/ 	.dword	_ZN40_INTERNAL_78f5d7de_4_k_cu_cde96fbd_415044cuda3std3__442_GLOBAL__N__78f5d7de_4_k_cu_cde96fbd_415046ignoreE
	.align		8
        /*0040*/ 	.dword	_ZN40_INTERNAL_78f5d7de_4_k_cu_cde96fbd_415044cuda3std3__419piecewise_constructE
	.align		8
        /*0048*/ 	.dword	_ZN40_INTERNAL_78f5d7de_4_k_cu_cde96fbd_415044cuda3std3__48in_placeE
	.align		8
        /*0050*/ 	.dword	_ZN40_INTERNAL_78f5d7de_4_k_cu_cde96fbd_415044cuda3std6ranges3__45__cpo4swapE
	.align		8
        /*0058*/ 	.dword	_ZN40_INTERNAL_78f5d7de_4_k_cu_cde96fbd_415044cuda3std6ranges3__45__cpo9iter_moveE
	.align		8
        /*0060*/ 	.dword	_ZN40_INTERNAL_78f5d7de_4_k_cu_cde96fbd_415044cute7productE
	.align		8
        /*0068*/ 	.dword	_ZN40_INTERNAL_78f5d7de_4_k_cu_cde96fbd_415044cute1_E
	.align		8
        /*0070*/ 	.dword	$str$25
	.align		8
        /*0078*/ 	.dword	$str$26
	.align		8
        /*0080*/ 	.dword	$str$27
	.align		8
        /*0088*/ 	.dword	$str$28


//--------------------- .text._ZN7cutlass13device_kernelINS_4gemm6kernel13GemmUniversalIN4cute5tupleIJiiiiEEENS1_10collective13CollectiveMmaINS1_35MainloopSm100TmaUmmaWarpSpecializedILi34ELi2ELi4ENS5_IJNS4_1CILi1EEESB_SB_EEEEENS5_IJNSA_ILi64EEENSA_ILi128EEENSA_ILi32EEEEEEaNS5_IJSB_llEEEaNS5_IJlSB_lEEENS4_8TiledMMAINS4_8MMA_AtomIJNS4_15SM100_MMA_S8_SSIaaiLi64ELi128ELNS4_4UMMA5MajorE1ELSO_0ELNSN_8SaturateE0EEEEEENS4_6LayoutISC_NS5_IJNSA_ILi0EEEST_ST_EEEEENS5_IJNS4_10UnderscoreESW_SW_EEEEENS4_13SM90_TMA_LOADENS4_14ComposedLayoutINS4_7SwizzleILi2ELi4ELi3EEENS4_18smem_ptr_flag_bitsILi8EEENSS_INS5_IJSE_NSA_ILi8EEEEEENS5_IJSB_SE_EEEEEEEvNS4_8identityESZ_NS10_INS11_ILi1ELi4ELi3EEES14_NSS_INS5_IJS15_SG_EEENS5_IJSG_SB_EEEEEEEvS1A_EENS_8epilogue10collective18CollectiveEpilogueINS1H_23Sm100TmaWarpSpecializedILi2ELi2ELi32ELb0ELb0EEEJSH_NS5_IJNSS_ISE_SB_EES1M_EEEaSJ_aSJ_NS1H_6fusion15FusionCallbacksIS1L_NS1O_17LinearCombinationIaiaiLNS_15FloatRoundStyleE2EEESH_S1N_JEEENS4_5SM1004TMEM4LOAD26SM100_TMEM_LOAD_16dp32b32xESZ_NS10_IS12_S14_NSS_INS5_IJS15_SE_EEENS5_IJSE_SB_EEEEEEENS4_39AutoVectorizingCopyWithAssumedAlignmentILi128EEENS4_14SM90_TMA_STOREES21_S23_S23_EEEvvEEEEvNT_6ParamsE --------------------------
	.section	.text._ZN7cutlass13device_kernelINS_4gemm6kernel13GemmUniversalIN4cute5tupleIJiiiiEEENS1_10collective13CollectiveMmaINS1_35MainloopSm100TmaUmmaWarpSpecializedILi34ELi2ELi4ENS5_IJNS4_1CILi1EEESB_SB_EEEEENS5_IJNSA_ILi64EEENSA_ILi128EEENSA_ILi32EEEEEEaNS5_IJSB_llEEEaNS5_IJlSB_lEEENS4_8TiledMMAINS4_8MMA_AtomIJNS4_15SM100_MMA_S8_SSIaaiLi64ELi128ELNS4_4UMMA5MajorE1ELSO_0ELNSN_8SaturateE0EEEEEENS4_6LayoutISC_NS5_IJNSA_ILi0EEEST_ST_EEEEENS5_IJNS4_10UnderscoreESW_SW_EEEEENS4_13SM90_TMA_LOADENS4_14ComposedLayoutINS4_7SwizzleILi2ELi4ELi3EEENS4_18smem_ptr_flag_bitsILi8EEENSS_INS5_IJSE_NSA_ILi8EEEEEENS5_IJSB_SE_EEEEEEEvNS4_8identityESZ_NS10_INS11_ILi1ELi4ELi3EEES14_NSS_INS5_IJS15_SG_EEENS5_IJSG_SB_EEEEEEEvS1A_EENS_8epilogue10collective18CollectiveEpilogueINS1H_23Sm100TmaWarpSpecializedILi2ELi2ELi32ELb0ELb0EEEJSH_NS5_IJNSS_ISE_SB_EES1M_EEEaSJ_aSJ_NS1H_6fusion15FusionCallbacksIS1L_NS1O_17LinearCombinationIaiaiLNS_15FloatRoundStyleE2EEESH_S1N_JEEENS4_5SM1004TMEM4LOAD26SM100_TMEM_LOAD_16dp32b32xESZ_NS10_IS12_S14_NSS_INS5_IJS15_SE_EEENS5_IJSE_SB_EEEEEEENS4_39AutoVectorizingCopyWithAssumedAlignmentILi128EEENS4_14SM90_TMA_STOREES21_S23_S23_EEEvvEEEEvNT_6ParamsE,"ax",@progbits
	.align	128
.text._ZN7cutlass13device_kernelINS_4gemm6kernel13GemmUniversalIN4cute5tupleIJiiiiEEENS1_10collective13CollectiveMmaINS1_35MainloopSm100TmaUmmaWarpSpecializedILi34ELi2ELi4ENS5_IJNS4_1CILi1EEESB_SB_EEEEENS5_IJNSA_ILi64EEENSA_ILi128EEENSA_ILi32EEEEEEaNS5_IJSB_llEEEaNS5_IJlSB_lEEENS4_8TiledMMAINS4_8MMA_AtomIJNS4_15SM100_MMA_S8_SSIaaiLi64ELi128ELNS4_4UMMA5MajorE1ELSO_0ELNSN_8SaturateE0EEEEEENS4_6LayoutISC_NS5_IJNSA_ILi0EEEST_ST_EEEEENS5_IJNS4_10UnderscoreESW_SW_EEEEENS4_13SM90_TMA_LOADENS4_14ComposedLayoutINS4_7SwizzleILi2ELi4ELi3EEENS4_18smem_ptr_flag_bitsILi8EEENSS_INS5_IJSE_NSA_ILi8EEEEEENS5_IJSB_SE_EEEEEEEvNS4_8identityESZ_NS10_INS11_ILi1ELi4ELi3EEES14_NSS_INS5_IJS15_SG_EEENS5_IJSG_SB_EEEEEEEvS1A_EENS_8epilogue10collective18CollectiveEpilogueINS1H_23Sm100TmaWarpSpecializedILi2ELi2ELi32ELb0ELb0EEEJSH_NS5_IJNSS_ISE_SB_EES1M_EEEaSJ_aSJ_NS1H_6fusion15FusionCallbacksIS1L_NS1O_17LinearCombinationIaiaiLNS_15FloatRoundStyleE2EEESH_S1N_JEEENS4_5SM1004TMEM4LOAD26SM100_TMEM_LOAD_16dp32b32xESZ_NS10_IS12_S14_NSS_INS5_IJS15_SE_EEENS5_IJSE_SB_EEEEEEENS4_39AutoVectorizingCopyWithAssumedAlignmentILi128EEENS4_14SM90_TMA_STOREES21_S23_S23_EEEvvEEEEvNT_6ParamsE:
        .type           _ZN7cutlass13device_kernelINS_4gemm6kernel13GemmUniversalIN4cute5tupleIJiiiiEEENS1_10collective13CollectiveMmaINS1_35MainloopSm100TmaUmmaWarpSpecializedILi34ELi2ELi4ENS5_IJNS4_1CILi1EEESB_SB_EEEEENS5_IJNSA_ILi64EEENSA_ILi128EEENSA_ILi32EEEEEEaNS5_IJSB_llEEEaNS5_IJlSB_lEEENS4_8TiledMMAINS4_8MMA_AtomIJNS4_15SM100_MMA_S8_SSIaaiLi64ELi128ELNS4_4UMMA5MajorE1ELSO_0ELNSN_8SaturateE0EEEEEENS4_6LayoutISC_NS5_IJNSA_ILi0EEEST_ST_EEEEENS5_IJNS4_10UnderscoreESW_SW_EEEEENS4_13SM90_TMA_LOADENS4_14ComposedLayoutINS4_7SwizzleILi2ELi4ELi3EEENS4_18smem_ptr_flag_bitsILi8EEENSS_INS5_IJSE_NSA_ILi8EEEEEENS5_IJSB_SE_EEEEEEEvNS4_8identityESZ_NS10_INS11_ILi1ELi4ELi3EEES14_NSS_INS5_IJS15_SG_EEENS5_IJSG_SB_EEEEEEEvS1A_EENS_8epilogue10collective18CollectiveEpilogueINS1H_23Sm100TmaWarpSpecializedILi2ELi2ELi32ELb0ELb0EEEJSH_NS5_IJNSS_ISE_SB_EES1M_EEEaSJ_aSJ_NS1H_6fusion15FusionCallbacksIS1L_NS1O_17LinearCombinationIaiaiLNS_15FloatRoundStyleE2EEESH_S1N_JEEENS4_5SM1004TMEM4LOAD26SM100_TMEM_LOAD_16dp32b32xESZ_NS10_IS12_S14_NSS_INS5_IJS15_SE_EEENS5_IJSE_SB_EEEEEEENS4_39AutoVectorizingCopyWithAssumedAlignmentILi128EEENS4_14SM90_TMA_STOREES21_S23_S23_EEEvvEEEEvNT_6ParamsE,@function
        .size           _ZN7cutlass13device_kernelINS_4gemm6kernel13GemmUniversalIN4cute5tupleIJiiiiEEENS1_10collective13CollectiveMmaINS1_35MainloopSm100TmaUmmaWarpSpecializedILi34ELi2ELi4ENS5_IJNS4_1CILi1EEESB_SB_EEEEENS5_IJNSA_ILi64EEENSA_ILi128EEENSA_ILi32EEEEEEaNS5_IJSB_llEEEaNS5_IJlSB_lEEENS4_8TiledMMAINS4_8MMA_AtomIJNS4_15SM100_MMA_S8_SSIaaiLi64ELi128ELNS4_4UMMA5MajorE1ELSO_0ELNSN_8SaturateE0EEEEEENS4_6LayoutISC_NS5_IJNSA_ILi0EEEST_ST_EEEEENS5_IJNS4_10UnderscoreESW_SW_EEEEENS4_13SM90_TMA_LOADENS4_14ComposedLayoutINS4_7SwizzleILi2ELi4ELi3EEENS4_18smem_ptr_flag_bitsILi8EEENSS_INS5_IJSE_NSA_ILi8EEEEEENS5_IJSB_SE_EEEEEEEvNS4_8identityESZ_NS10_INS11_ILi1ELi4ELi3EEES14_NSS_INS5_IJS15_SG_EEENS5_IJSG_SB_EEEEEEEvS1A_EENS_8epilogue10collective18CollectiveEpilogueINS1H_23Sm100TmaWarpSpecializedILi2ELi2ELi32ELb0ELb0EEEJSH_NS5_IJNSS_ISE_SB_EES1M_EEEaSJ_aSJ_NS1H_6fusion15FusionCallbacksIS1L_NS1O_17LinearCombinationIaiaiLNS_15FloatRoundStyleE2EEESH_S1N_JEEENS4_5SM1004TMEM4LOAD26SM100_TMEM_LOAD_16dp32b32xESZ_NS10_IS12_S14_NSS_INS5_IJS15_SE_EEENS5_IJSE_SB_EEEEEEENS4_39AutoVectorizingCopyWithAssumedAlignmentILi128EEENS4_14SM90_TMA_STOREES21_S23_S23_EEEvvEEEEvNT_6ParamsE,(.L_x_233 - _ZN7cutlass13device_kernelINS_4gemm6kernel13GemmUniversalIN4cute5tupleIJiiiiEEENS1_10collective13CollectiveMmaINS1_35MainloopSm100TmaUmmaWarpSpecializedILi34ELi2ELi4ENS5_IJNS4_1CILi1EEESB_SB_EEEEENS5_IJNSA_ILi64EEENSA_ILi128EEENSA_ILi32EEEEEEaNS5_IJSB_llEEEaNS5_IJlSB_lEEENS4_8TiledMMAINS4_8MMA_AtomIJNS4_15SM100_MMA_S8_SSIaaiLi64ELi128ELNS4_4UMMA5MajorE1ELSO_0ELNSN_8SaturateE0EEEEEENS4_6LayoutISC_NS5_IJNSA_ILi0EEEST_ST_EEEEENS5_IJNS4_10UnderscoreESW_SW_EEEEENS4_13SM90_TMA_LOADENS4_14ComposedLayoutINS4_7SwizzleILi2ELi4ELi3EEENS4_18smem_ptr_flag_bitsILi8EEENSS_INS5_IJSE_NSA_ILi8EEEEEENS5_IJSB_SE_EEEEEEEvNS4_8identityESZ_NS10_INS11_ILi1ELi4ELi3EEES14_NSS_INS5_IJS15_SG_EEENS5_IJSG_SB_EEEEEEEvS1A_EENS_8epilogue10collective18CollectiveEpilogueINS1H_23Sm100TmaWarpSpecializedILi2ELi2ELi32ELb0ELb0EEEJSH_NS5_IJNSS_ISE_SB_EES1M_EEEaSJ_aSJ_NS1H_6fusion15FusionCallbacksIS1L_NS1O_17LinearCombinationIaiaiLNS_15FloatRoundStyleE2EEESH_S1N_JEEENS4_5SM1004TMEM4LOAD26SM100_TMEM_LOAD_16dp32b32xESZ_NS10_IS12_S14_NSS_INS5_IJS15_SE_EEENS5_IJSE_SB_EEEEEEENS4_39AutoVectorizingCopyWithAssumedAlignmentILi128EEENS4_14SM90_TMA_STOREES21_S23_S23_EEEvvEEEEvNT_6ParamsE)
        .other          _ZN7cutlass13device_kernelINS_4gemm6kernel13GemmUniversalIN4cute5tupleIJiiiiEEENS1_10collective13CollectiveMmaINS1_35MainloopSm100TmaUmmaWarpSpecializedILi34ELi2ELi4ENS5_IJNS4_1CILi1EEESB_SB_EEEEENS5_IJNSA_ILi64EEENSA_ILi128EEENSA_ILi32EEEEEEaNS5_IJSB_llEEEaNS5_IJlSB_lEEENS4_8TiledMMAINS4_8MMA_AtomIJNS4_15SM100_MMA_S8_SSIaaiLi64ELi128ELNS4_4UMMA5MajorE1ELSO_0ELNSN_8SaturateE0EEEEEENS4_6LayoutISC_NS5_IJNSA_ILi0EEEST_ST_EEEEENS5_IJNS4_10UnderscoreESW_SW_EEEEENS4_13SM90_TMA_LOADENS4_14ComposedLayoutINS4_7SwizzleILi2ELi4ELi3EEENS4_18smem_ptr_flag_bitsILi8EEENSS_INS5_IJSE_NSA_ILi8EEEEEENS5_IJSB_SE_EEEEEEEvNS4_8identityESZ_NS10_INS11_ILi1ELi4ELi3EEES14_NSS_INS5_IJS15_SG_EEENS5_IJSG_SB_EEEEEEEvS1A_EENS_8epilogue10collective18CollectiveEpilogueINS1H_23Sm100TmaWarpSpecializedILi2ELi2ELi32ELb0ELb0EEEJSH_NS5_IJNSS_ISE_SB_EES1M_EEEaSJ_aSJ_NS1H_6fusion15FusionCallbacksIS1L_NS1O_17LinearCombinationIaiaiLNS_15FloatRoundStyleE2EEESH_S1N_JEEENS4_5SM1004TMEM4LOAD26SM100_TMEM_LOAD_16dp32b32xESZ_NS10_IS12_S14_NSS_INS5_IJS15_SE_EEENS5_IJSE_SB_EEEEEEENS4_39AutoVectorizingCopyWithAssumedAlignmentILi128EEENS4_14SM90_TMA_STOREES21_S23_S23_EEEvvEEEEvNT_6ParamsE,@"STO_CUDA_ENTRY STV_DEFAULT"
_ZN7cutlass13device_kernelINS_4gemm6kernel13GemmUniversalIN4cute5tupleIJiiiiEEENS1_10collective13CollectiveMmaINS1_35MainloopSm100TmaUmmaWarpSpecializedILi34ELi2ELi4ENS5_IJNS4_1CILi1EEESB_SB_EEEEENS5_IJNSA_ILi64EEENSA_ILi128EEENSA_ILi32EEEEEEaNS5_IJSB_llEEEaNS5_IJlSB_lEEENS4_8TiledMMAINS4_8MMA_AtomIJNS4_15SM100_MMA_S8_SSIaaiLi64ELi128ELNS4_4UMMA5MajorE1ELSO_0ELNSN_8SaturateE0EEEEEENS4_6LayoutISC_NS5_IJNSA_ILi0EEEST_ST_EEEEENS5_IJNS4_10UnderscoreESW_SW_EEEEENS4_13SM90_TMA_LOADENS4_14ComposedLayoutINS4_7SwizzleILi2ELi4ELi3EEENS4_18smem_ptr_flag_bitsILi8EEENSS_INS5_IJSE_NSA_ILi8EEEEEENS5_IJSB_SE_EEEEEEEvNS4_8identityESZ_NS10_INS11_ILi1ELi4ELi3EEES14_NSS_INS5_IJS15_SG_EEENS5_IJSG_SB_EEEEEEEvS1A_EENS_8epilogue10collective18CollectiveEpilogueINS1H_23Sm100TmaWarpSpecializedILi2ELi2ELi32ELb0ELb0EEEJSH_NS5_IJNSS_ISE_SB_EES1M_EEEaSJ_aSJ_NS1H_6fusion15FusionCallbacksIS1L_NS1O_17LinearCombinationIaiaiLNS_15FloatRoundStyleE2EEESH_S1N_JEEENS4_5SM1004TMEM4LOAD26SM100_TMEM_LOAD_16dp32b32xESZ_NS10_IS12_S14_NSS_INS5_IJS15_SE_EEENS5_IJSE_SB_EEEEEEENS4_39AutoVectorizingCopyWithAssumedAlignmentILi128EEENS4_14SM90_TMA_STOREES21_S23_S23_EEEvvEEEEvNT_6ParamsE:
[----:B------:R-:W1:Y:S01]  /*0000*/  LDC R1, c[0x0][0x37c] ;  /* 0x0000df00ff017b82 */ /* 0x000e620000000800 */
[----:B------:R-:W2:Y:S01]  /*0010*/  S2R R103, SR_TID.X ;  /* 0x0000000000677919 */ /* 0x000ea20000002100 */
[----:B------:R-:W3:Y:S01]  /*0020*/  LDCU.64 UR4, c[0x0][0x890] ;  /* 0x00011200ff0477ac */ /* 0x000ee20008000a00 */
[----:B------:R-:W-:Y:S02]  /*0030*/  PRMT R91, RZ, 0x7610, R91 ;  /* 0x00007610ff5b7816 */ /* 0x000fe4000000005b */
[----:B------:R-:W-:Y:S01]  /*0040*/  ELECT P5, URZ, PT ;  /* 0x0000000000ff782f */ /* 0x000fe200038a0000 */
[----:B------:R-:W4:Y:S01]  /*0050*/  LDCU.64 UR46, c[0x0][0x358] ;  /* 0x00006b00ff2e77ac */ /* 0x000f220008000a00 */
[----:B---3--:R-:W-:-:S04]  /*0060*/  UISETP.NE.U32.AND UP0, UPT, UR4, URZ, UPT ;  /* 0x000000ff0400728c */ /* 0x008fc8000bf05070 */
[----:B------:R-:W-:Y:S01]  /*0070*/  UISETP.NE.AND.EX UP0, UPT, UR5, URZ, UPT, UP0 ;  /* 0x000000ff0500728c */ /* 0x000fe2000bf05300 */
[----:B--2---:R-:W-:-:S05]  /*0080*/  SHF.R.U32.HI R96, RZ, 0x5, R103 ;  /* 0x00000005ff607819 */ /* 0x004fca0000011667 */
[----:B------:R-:W2:Y:S02]  /*0090*/  SHFL.IDX PT, R0, R96, RZ, 0x1f ;  /* 0x00001fff60007589 */ /* 0x000ea400000e0000 */
[----:B--2---:R-:W-:Y:S01]  /*00a0*/  R2UR UR8, R0 ;  /* 0x00000000000872ca */ /* 0x004fe200000e0000 */
[----:B-1--4-:R-:W-:-:S14]  /*00b0*/  BRA.U UP0, `(.L_x_0) ;  /* 0x00000001002c7547 */ /* 0x012fdc000b800000 */
[----:B------:R-:W1:Y:S02]  /*00c0*/  LDCU.64 UR6, c[0x0][0x888] ;  /* 0x00011100ff0677ac */ /* 0x000e640008000a00 */
[----:B-1----:R-:W-:-:S04]  /*00d0*/  UISETP.NE.U32.AND UP0, UPT, UR6, URZ, UPT ;  /* 0x000000ff0600728c */ /* 0x002fc8000bf05070 */
[----:B------:R-:W-:-:S09]  /*00e0*/  UISETP.NE.AND.EX UP0, UPT, UR7, URZ, UPT, UP0 ;  /* 0x000000ff0700728c */ /* 0x000fd2000bf05300 */
[----:B------:R-:W-:Y:S05]  /*00f0*/  BRA.U !UP0, `(.L_x_1) ;  /* 0x0000000108107547 */ /* 0x000fea000b800000 */
[----:B------:R-:W1:Y:S02]  /*0100*/  LDC.64 R50, c[0x0][0x888] ;  /* 0x00022200ff327b82 */ /* 0x000e640000000a00 */
[----:B-1----:R1:W5:Y:S01]  /*0110*/  LDG.E R50, desc[UR46][R50.64] ;  /* 0x0000002e32327981 */ /* 0x002362000c1e1900 */
[----:B------:R-:W-:Y:S01]  /*0120*/  HFMA2 R91, -RZ, RZ, 0, 5.9604644775390625e-08 ;  /* 0x00000001ff5b7431 */ /* 0x000fe200000001ff */
[----:B------:R-:W-:Y:S05]  /*0130*/  BRA `(.L_x_0) ;  /* 0x00000000000c7947 */ /* 0x000fea0003800000 */
.L_x_1:
[----:B------:R-:W1:Y:S01]  /*0140*/  LDCU UR6, c[0x0][0x880] ;  /* 0x00011000ff0677ac */ /* 0x000e620008000800 */
[----:B------:R-:W-:Y:S01]  /*0150*/  HFMA2 R91, -RZ, RZ, 0, 5.9604644775390625e-08 ;  /* 0x00000001ff5b7431 */ /* 0x000fe200000001ff */
[----:B-1----:R-:W-:-:S07]  /*0160*/  MOV R50, UR6 ;  /* 0x0000000600327c02 */ /* 0x002fce0008000f00 */
.L_x_0:
[----:B------:R-:W2:Y:S02]  /*0170*/  LDCU.64 UR6, c[0x0][0x8b0] ;  /* 0x00011600ff0677ac */ /* 0x000ea40008000a00 */
[----:B--2---:R-:W-:-:S04]  /*0180*/  UISETP.NE.U32.AND UP0, UPT, UR6, URZ, UPT ;  /* 0x000000ff0600728c */ /* 0x004fc8000bf05070 */
[----:B------:R-:W-:-:S09]  /*0190*/  UISETP.NE.AND.EX UP0, UPT, UR7, URZ, UPT, UP0 ;  /* 0x000000ff0700728c */ /* 0x000fd2000bf05300 */
[----:B------:R-:W-:Y:S05]  /*01a0*/  BRA.U UP0, `(.L_x_2) ;  /* 0x0000000100247547 */ /* 0x000fea000b800000 */
[----:B------:R-:W2:Y:S02]  /*01b0*/  LDCU.64 UR6, c[0x0][0x8a8] ;  /* 0x00011500ff0677ac */ /* 0x000ea40008000a00 */
[----:B--2---:R-:W-:-:S04]  /*01c0*/  UISETP.NE.U32.AND UP0, UPT, UR6, URZ, UPT ;  /* 0x000000ff0600728c */ /* 0x004fc8000bf05070 */
[----:B------:R-:W-:-:S09]  /*01d0*/  UISETP.NE.AND.EX UP0, UPT, UR7, URZ, UPT, UP0 ;  /* 0x000000ff0700728c */ /* 0x000fd2000bf05300 */
[----:B------:R-:W-:Y:S05]  /*01e0*/  BRA.U !UP0, `(.L_x_3) ;  /* 0x00000001080c7547 */ /* 0x000fea000b800000 */
[----:B------:R-:W2:Y:S02]  /*01f0*/  LDC.64 R2, c[0x0][0x8a8] ;  /* 0x00022a00ff027b82 */ /* 0x000ea40000000a00 */
[----:B--2---:R2:W5:Y:S01]  /*0200*/  LDG.E R47, desc[UR46][R2.64] ;  /* 0x0000002e022f7981 */ /* 0x004562000c1e1900 */
[----:B------:R-:W-:Y:S05]  /*0210*/  BRA `(.L_x_2) ;  /* 0x0000000000087947 */ /* 0x000fea0003800000 */
.L_x_3:
[----:B------:R-:W2:Y:S02]  /*0220*/  LDCU UR6, c[0x0][0x8a0] ;  /* 0x00011400ff0677ac */ /* 0x000ea40008000800 */
[----:B--2---:R-:W-:Y:S02]  /*0230*/  MOV R47, UR6 ;  /* 0x00000006002f7c02 */ /* 0x004fe40008000f00 */
.L_x_2:
[----:B------:R-:W-:Y:S01]  /*0240*/  IMAD.U32 R0, RZ, RZ, UR8 ;  /* 0x00000008ff007e24 */ /* 0x000fe2000f8e00ff */
[----:B------:R-:W-:Y:S04]  /*0250*/  BSSY.RECONVERGENT B0, `(.L_x_4) ;  /* 0x000000c000007945 */ /* 0x000fe80003800200 */
[C---:B------:R-:W-:Y:S02]  /*0260*/  ISETP.NE.OR P1, PT, R0.reuse, 0x1, !P5 ;  /* 0x000000010000780c */ /* 0x040fe40006f25670 */
[----:B------:R-:W-:-:S11]  /*0270*/  ISETP.NE.OR P0, PT, R0, 0x3, !P5 ;  /* 0x000000030000780c */ /* 0x000fd60006f05670 */
[----:B------:R-:W-:Y:S05]  /*0280*/  @P1 BRA `(.L_x_5) ;  /* 0x0000000000201947 */ /* 0x000fea0003800000 */
[----:B------:R-:W3:Y:S02]  /*0290*/  LDCU.64 UR6, c[0x0][0x348] ;  /* 0x00006900ff0677ac */ /* 0x000ee40008000a00 */
[----:B---3--:R-:W-:Y:S02]  /*02a0*/  UIADD3 UR10, UP1, UPT, UR6, 0x80, URZ ;  /* 0x00000080060a7890 */ /* 0x008fe4000ff3e0ff */
[----:B------:R-:W-:Y:S02]  /*02b0*/  UIADD3 UR6, UP0, UPT, UR6, 0x180, URZ ;  /* 0x0000018006067890 */ /* 0x000fe4000ff1e0ff */
[----:B------:R-:W-:Y:S02]  /*02c0*/  UIADD3.X UR11, UPT, UPT, URZ, UR7, URZ, UP1, !UPT ;  /* 0x00000007ff0b7290 */ /* 0x000fe40008ffe4ff */
[----:B------:R-:W-:-:S07]  /*02d0*/  UIADD3.X UR7, UPT, UPT, URZ, UR7, URZ, UP0, !UPT ;  /* 0x00000007ff077290 */ /* 0x000fce00087fe4ff */
[----:B------:R3:W-:Y:S02]  /*02e0*/  UTMACCTL.PF [UR10] ;  /* 0x000000000a0079b9 */ /* 0x0007e40008040000 */
[----:B------:R3:W-:Y:S02]  /*02f0*/  UTMACCTL.PF [UR6] ;  /* 0x00000000060079b9 */ /* 0x0007e40008040000 */
[----:B---3--:R-:W-:Y:S01]  /*0300*/  NOP ;  /* 0x0000000000007918 */ /* 0x008fe20000000000 */
.L_x_5:
[----:B------:R-:W-:Y:S05]  /*0310*/  BSYNC.RECONVERGENT B0 ;  /* 0x0000000000007941 */ /* 0x000fea0003800200 */
.L_x_4:
[----:B------:R-:W-:Y:S04]  /*0320*/  BSSY.RECONVERGENT B0, `(.L_x_6) ;  /* 0x000000a000007945 */ /* 0x000fe80003800200 */
        /* <DEDUP_REMOVED lines=9> */
.L_x_7:
[----:B------:R-:W-:Y:S05]  /*03c0*/  BSYNC.RECONVERGENT B0 ;  /* 0x0000000000007941 */ /* 0x000fea0003800200 */
.L_x_6:
[----:B------:R-:W3:Y:S01]  /*03d0*/  LDCU.64 UR6, c[0x0][0x888] ;  /* 0x00011100ff0677ac */ /* 0x000ee20008000a00 */
[----:B------:R-:W-:Y:S02]  /*03e0*/  UISETP.EQ.U32.AND UP1, UPT, UR4, URZ, UPT ;  /* 0x000000ff0400728c */ /* 0x000fe4000bf22070 */
[----:B------:R-:W-:Y:S02]  /*03f0*/  UPLOP3.LUT UP2, UPT, UPT, UPT, UPT, 0x80, 0x8 ;  /* 0x000000000008789c */ /* 0x000fe40003f4f070 */
[----:B---3--:R-:W-:-:S04]  /*0400*/  UISETP.NE.U32.AND UP0, UPT, UR6, URZ, UPT ;  /* 0x000000ff0600728c */ /* 0x008fc8000bf05070 */
[----:B------:R-:W-:-:S04]  /*0410*/  UISETP.NE.AND.EX UP0, UPT, UR7, URZ, UPT, UP0 ;  /* 0x000000ff0700728c */ /* 0x000fc8000bf05300 */
[----:B------:R-:W-:-:S04]  /*0420*/  UISETP.EQ.OR.EX UP3, UPT, UR5, URZ, !UP0, UP1 ;  /* 0x000000ff0500728c */ /* 0x000fc8000c762710 */
[----:B------:R-:W-:-:S05]  /*0430*/  UP2UR UR50, UPR, URZ, 0x8 ;  /* 0x00000008ff327883 */ /* 0x000fca0008000000 */
[----:B------:R-:W-:Y:S07]  /*0440*/  BRA.U !UP3, `(.L_x_8) ;  /* 0x000000010b207547 */ /* 0x000fee000b800000 */
[----:B-----5:R-:W-:Y:S01]  /*0450*/  R2UR UR6, R50 ;  /* 0x00000000320672ca */ /* 0x020fe200000e0000 */
[----:B------:R-:W-:Y:S02]  /*0460*/  UISETP.NE.U32.AND UP2, UPT, UR4, URZ, UPT ;  /* 0x000000ff0400728c */ /* 0x000fe4000bf45070 */
[----:B------:R-:W-:Y:S02]  /*0470*/  USEL UR4, URZ, 0xffffffff, UP0 ;  /* 0xffffffffff047887 */ /* 0x000fe40008000000 */
[----:B------:R-:W-:-:S08]  /*0480*/  UISETP.NE.AND.EX UP2, UPT, UR5, URZ, UPT, UP2 ;  /* 0x000000ff0500728c */ /* 0x000fd0000bf45320 */
[----:B------:R-:W-:-:S04]  /*0490*/  UISETP.NE.AND UP1, UPT, UR6, URZ, UPT ;  /* 0x000000ff0600728c */ /* 0x000fc8000bf25270 */
[----:B------:R-:W-:-:S04]  /*04a0*/  @!UP2 USEL UR4, URZ, 0xffffffff, UP1 ;  /* 0xffffffffff04a887 */ /* 0x000fc80008800000 */
[----:B------:R-:W-:-:S04]  /*04b0*/  ULOP3.LUT UR4, UR4, 0x1, URZ, 0xc0, !UPT ;  /* 0x0000000104047892 */ /* 0x000fc8000f8ec0ff */
[----:B------:R-:W-:-:S11]  /*04c0*/  UISETP.NE.U32.AND UP2, UPT, UR4, 0x1, UPT ;  /* 0x000000010400788c */ /* 0x000fd6000bf45070 */
.L_x_8:
[----:B--2---:R-:W2:Y:S01]  /*04d0*/  SHFL.IDX PT, R2, R96, RZ, 0x1f ;  /* 0x00001fff60027589 */ /* 0x004ea200000e0000 */
[----:B------:R-:W-:-:S04]  /*04e0*/  UISETP.NE.AND UP1, UPT, UR8, 0x2, UPT ;  /* 0x000000020800788c */ /* 0x000fc8000bf25270 */
[----:B------:R-:W-:Y:S01]  /*04f0*/  USEL UR6, URZ, 0x1, UP1 ;  /* 0x00000001ff067887 */ /* 0x000fe20008800000 */
[----:B--2---:R-:W-:-:S13]  /*0500*/  ISETP.NE.AND P0, PT, R2, RZ, PT ;  /* 0x000000ff0200720c */ /* 0x004fda0003f05270 */
[----:B------:R-:W-:Y:S05]  /*0510*/  @P0 BRA `(.L_x_9) ;  /* 0x0000000400440947 */ /* 0x000fea0003800000 */
[----:B------:R-:W-:Y:S01]  /*0520*/  ELECT P0, URZ, PT ;  /* 0x0000000000ff782f */ /* 0x000fe20003800000 */
[----:B------:R-:W-:-:S12]  /*0530*/  BSSY.RECONVERGENT B0, `(.L_x_9) ;  /* 0x000004f000007945 */ /* 0x000fd80003800200 */
[----:B------:R-:W-:Y:S05]  /*0540*/  @!P0 BRA `(.L_x_10) ;  /* 0x0000000400348947 */ /* 0x000fea0003800000 */
[----:B------:R-:W2:Y:S01]  /*0550*/  S2UR UR5, SR_CgaCtaId ;  /* 0x00000000000579c3 */ /* 0x000ea20000008800 */
[----:B------:R-:W-:Y:S01]  /*0560*/  UMOV UR7, 0x400 ;  /* 0x0000040000077882 */ /* 0x000fe20000000000 */
[----:B------:R-:W-:Y:S02]  /*0570*/  UMOV UR4, 0x1 ;  /* 0x0000000100047882 */ /* 0x000fe40000000000 */
[----:B------:R-:W-:-:S04]  /*0580*/  UIADD3 UR10, UPT, UPT, -UR4, 0x100000, URZ ;  /* 0x00100000040a7890 */ /* 0x000fc8000fffe1ff */
[----:B------:R-:W-:Y:S02]  /*0590*/  USHF.L.U32 UR11, UR10, 0xb, URZ ;  /* 0x0000000b0a0b7899 */ /* 0x000fe400080006ff */
[----:B------:R-:W-:Y:S02]  /*05a0*/  USHF.L.U32 UR10, UR10, 0x1, URZ ;  /* 0x000000010a0a7899 */ /* 0x000fe400080006ff */
[----:B--2---:R-:W-:Y:S01]  /*05b0*/  ULEA UR5, UR5, UR7, 0x18 ;  /* 0x0000000705057291 */ /* 0x004fe2000f8ec0ff */
[----:B------:R-:W2:Y:S11]  /*05c0*/  FENCE.VIEW.ASYNC.S ;  /* 0x00000000000073c6 */ /* 0x000eb60000000000 */
[----:B--2---:R2:W3:Y:S01]  /*05d0*/  SYNCS.EXCH.64 URZ, [UR5], UR10 ;  /* 0x0000000a05ff75b2 */ /* 0x0044e20008000100 */
[----:B------:R2:W4:Y:S01]  /*05e0*/  SYNCS.EXCH.64 URZ, [UR5+0x110], UR10 ;  /* 0x0001100a05ff75b2 */ /* 0x0005220008000100 */
[----:B------:R2:W1:Y:S01]  /*05f0*/  SYNCS.EXCH.64 URZ, [UR5+0x8], UR10 ;  /* 0x0000080a05ff75b2 */ /* 0x0004620008000100 */
        /* <DEDUP_REMOVED lines=64> */
[----:B------:R2:W1:Y:S02]  /*0a00*/  SYNCS.EXCH.64 URZ, [UR5+0x218], UR10 ;  /* 0x0002180a05ff75b2 */ /* 0x0004640008000100 */
[----:B--234-:R-:W-:Y:S01]  /*0a10*/  NOP ;  /* 0x0000000000007918 */ /* 0x01cfe20000000000 */
.L_x_10:
[----:B------:R-:W-:Y:S05]  /*0a20*/  BSYNC.RECONVERGENT B0 ;  /* 0x0000000000007941 */ /* 0x000fea0003800200 */
.L_x_9:
[----:B------:R-:W2:Y:S01]  /*0a30*/  SHFL.IDX PT, R2, R96, RZ, 0x1f ;  /* 0x00001fff60027589 */ /* 0x000ea200000e0000 */
[----:B------:R-:W-:Y:S01]  /*0a40*/  NOP ;  /* 0x0000000000007918 */ /* 0x000fe20000000000 */
[----:B--2---:R-:W-:-:S13]  /*0a50*/  ISETP.NE.AND P0, PT, R2, 0x1, PT ;  /* 0x000000010200780c */ /* 0x004fda0003f05270 */
[----:B------:R-:W-:Y:S05]  /*0a60*/  @P0 BRA `(.L_x_11) ;  /* 0x0000000000480947 */ /* 0x000fea0003800000 */
[----:B------:R-:W2:Y:S01]  /*0a70*/  S2UR UR7, SR_CgaCtaId ;  /* 0x00000000000779c3 */ /* 0x000ea20000008800 */
[----:B------:R-:W-:Y:S01]  /*0a80*/  UMOV UR9, 0x400 ;  /* 0x0000040000097882 */ /* 0x000fe20000000000 */
[----:B------:R-:W-:Y:S01]  /*0a90*/  UMOV UR5, 0x20 ;  /* 0x0000002000057882 */ /* 0x000fe20000000000 */
[----:B------:R-:W-:Y:S01]  /*0aa0*/  UMOV UR4, 0x80 ;  /* 0x0000008000047882 */ /* 0x000fe20000000000 */
[----:B------:R-:W-:-:S04]  /*0ab0*/  UIADD3 UR10, UPT, UPT, -UR5, 0x100000, URZ ;  /* 0x00100000050a7890 */ /* 0x000fc8000fffe1ff */
[----:B------:R-:W-:Y:S02]  /*0ac0*/  USHF.L.U32 UR11, UR10, 0xb, URZ ;  /* 0x0000000b0a0b7899 */ /* 0x000fe400080006ff */
[----:B------:R-:W-:Y:S02]  /*0ad0*/  USHF.L.U32 UR10, UR10, 0x1, URZ ;  /* 0x000000010a0a7899 */ /* 0x000fe400080006ff */
[----:B------:R-:W-:-:S04]  /*0ae0*/  UIADD3 UR4, UPT, UPT, -UR4, 0x100000, URZ ;  /* 0x0010000004047890 */ /* 0x000fc8000fffe1ff */
[----:B------:R-:W-:Y:S02]  /*0af0*/  USHF.L.U32 UR5, UR4, 0xb, URZ ;  /* 0x0000000b04057899 */ /* 0x000fe400080006ff */
[----:B------:R-:W-:Y:S01]  /*0b00*/  USHF.L.U32 UR4, UR4, 0x1, URZ ;  /* 0x0000000104047899 */ /* 0x000fe200080006ff */
[----:B------:R-:W-:Y:S01]  /*0b10*/  ELECT P0, URZ, PT ;  /* 0x0000000000ff782f */ /* 0x000fe20003800000 */
[----:B--2---:R-:W-:Y:S01]  /*0b20*/  ULEA UR7, UR7, UR9, 0x18 ;  /* 0x0000000907077291 */ /* 0x004fe2000f8ec0ff */
[----:B------:R-:W2:Y:S11]  /*0b30*/  FENCE.VIEW.ASYNC.S ;  /* 0x00000000000073c6 */ /* 0x000eb60000000000 */
[----:B--2---:R2:W3:Y:S01]  /*0b40*/  SYNCS.EXCH.64 URZ, [UR7+0x220], UR10 ;  /* 0x0002200a07ff75b2 */ /* 0x0044e20008000100 */
[----:B------:R2:W4:Y:S01]  /*0b50*/  SYNCS.EXCH.64 URZ, [UR7+0x230], UR4 ;  /* 0x0002300407ff75b2 */ /* 0x0005220008000100 */
[----:B------:R2:W1:Y:S01]  /*0b60*/  SYNCS.EXCH.64 URZ, [UR7+0x228], UR10 ;  /* 0x0002280a07ff75b2 */ /* 0x0004620008000100 */
[----:B------:R2:W1:Y:S01]  /*0b70*/  SYNCS.EXCH.64 URZ, [UR7+0x238], UR4 ;  /* 0x0002380407ff75b2 */ /* 0x0004620008000100 */
[----:B------:R-:W-:Y:S01]  /*0b80*/  NOP ;  /* 0x0000000000007918 */ /* 0x000fe20000000000 */
.L_x_11:
[----:B------:R-:W2:Y:S01]  /*0b90*/  SHFL.IDX PT, R2, R96, RZ, 0x1f ;  /* 0x00001fff60027589 */ /* 0x000ea200000e0000 */
[----:B------:R-:W-:Y:S01]  /*0ba0*/  NOP ;  /* 0x0000000000007918 */ /* 0x000fe20000000000 */
[----:B--2---:R-:W-:-:S13]  /*0bb0*/  ISETP.NE.AND P0, PT, R2, 0x3, PT ;  /* 0x000000030200780c */ /* 0x004fda0003f05270 */
[----:B------:R-:W-:Y:S05]  /*0bc0*/  @P0 BRA `(.L_x_12) ;  /* 0x0000000000300947 */ /* 0x000fea0003800000 */
[----:B------:R-:W2:Y:S01]  /*0bd0*/  S2UR UR5, SR_CgaCtaId ;  /* 0x00000000000579c3 */ /* 0x000ea20000008800 */
[----:B------:R-:W-:Y:S01]  /*0be0*/  UMOV UR7, 0x400 ;  /* 0x0000040000077882 */ /* 0x000fe20000000000 */
[----:B------:R-:W-:Y:S01]  /*0bf0*/  UMOV UR4, 0x20 ;  /* 0x0000002000047882 */ /* 0x000fe20000000000 */
[----:B------:R-:W-:Y:S01]  /*0c00*/  ELECT P0, URZ, PT ;  /* 0x0000000000ff782f */ /* 0x000fe20003800000 */
[----:B------:R-:W-:-:S04]  /*0c10*/  UIADD3 UR10, UPT, UPT, -UR4, 0x100000, URZ ;  /* 0x00100000040a7890 */ /* 0x000fc8000fffe1ff */
[----:B------:R-:W-:Y:S02]  /*0c20*/  USHF.L.U32 UR11, UR10, 0xb, URZ ;  /* 0x0000000b0a0b7899 */ /* 0x000fe400080006ff */
[----:B------:R-:W-:Y:S02]  /*0c30*/  USHF.L.U32 UR10, UR10, 0x1, URZ ;  /* 0x000000010a0a7899 */ /* 0x000fe400080006ff */
[----:B--2---:R-:W-:Y:S01]  /*0c40*/  ULEA UR5, UR5, UR7, 0x18 ;  /* 0x0000000705057291 */ /* 0x004fe2000f8ec0ff */
[----:B------:R-:W2:Y:S11]  /*0c50*/  FENCE.VIEW.ASYNC.S ;  /* 0x00000000000073c6 */ /* 0x000eb60000000000 */
[----:B--2---:R2:W1:Y:S01]  /*0c60*/  SYNCS.EXCH.64 URZ, [UR5+0x240], UR10 ;  /* 0x0002400a05ff75b2 */ /* 0x0044620008000100 */
[----:B------:R2:W1:Y:S01]  /*0c70*/  SYNCS.EXCH.64 URZ, [UR5+0x248], UR10 ;  /* 0x0002480a05ff75b2 */ /* 0x0004620008000100 */
[----:B------:R-:W-:Y:S01]  /*0c80*/  NOP ;  /* 0x0000000000007918 */ /* 0x000fe20000000000 */
.L_x_12:
[----:B------:R-:W3:Y:S01]  /*0c90*/  SHFL.IDX PT, R2, R96, RZ, 0x1f ;  /* 0x00001fff60027589 */ /* 0x000ee200000e0000 */
[----:B------:R-:W-:Y:S01]  /*0ca0*/  NOP ;  /* 0x0000000000007918 */ /* 0x000fe20000000000 */
[----:B---3--:R-:W-:-:S13]  /*0cb0*/  ISETP.NE.AND P0, PT, R2, 0x4, PT ;  /* 0x000000040200780c */ /* 0x008fda0003f05270 */
[----:B------:R-:W-:Y:S05]  /*0cc0*/  @P0 BRA `(.L_x_13) ;  /* 0x00000000004c0947 */ /* 0x000fea0003800000 */
[----:B--2---:R-:W2:Y:S01]  /*0cd0*/  S2UR UR5, SR_CgaCtaId ;  /* 0x00000000000579c3 */ /* 0x004ea20000008800 */
[----:B------:R-:W-:Y:S01]  /*0ce0*/  UMOV UR9, 0x100 ;  /* 0x0000010000097882 */ /* 0x000fe20000000000 */
[----:B------:R-:W-:Y:S01]  /*0cf0*/  UMOV UR7, 0x400 ;  /* 0x0000040000077882 */ /* 0x000fe20000000000 */
[----:B------:R-:W-:Y:S01]  /*0d00*/  USEL UR9, UR9, 0xe0, UP2 ;  /* 0x000000e009097887 */ /* 0x000fe20009000000 */
[----:B------:R-:W-:Y:S01]  /*0d10*/  UMOV UR4, 0x1 ;  /* 0x0000000100047882 */ /* 0x000fe20000000000 */
[----:B------:R-:W-:Y:S01]  /*0d20*/  ELECT P0, URZ, PT ;  /* 0x0000000000ff782f */ /* 0x000fe20003800000 */
[----:B------:R-:W-:-:S04]  /*0d30*/  UIADD3 UR10, UPT, UPT, -UR4, 0x100000, URZ ;  /* 0x00100000040a7890 */ /* 0x000fc8000fffe1ff */
[----:B------:R-:W-:Y:S02]  /*0d40*/  USHF.L.U32 UR11, UR10, 0xb, URZ ;  /* 0x0000000b0a0b7899 */ /* 0x000fe400080006ff */
[----:B------:R-:W-:Y:S02]  /*0d50*/  USHF.L.U32 UR10, UR10, 0x1, URZ ;  /* 0x000000010a0a7899 */ /* 0x000fe400080006ff */
[----:B------:R-:W-:-:S04]  /*0d60*/  UIADD3 UR12, UPT, UPT, -UR9, 0x100000, URZ ;  /* 0x00100000090c7890 */ /* 0x000fc8000fffe1ff */
[----:B------:R-:W-:Y:S02]  /*0d70*/  USHF.L.U32 UR13, UR12, 0xb, URZ ;  /* 0x0000000b0c0d7899 */ /* 0x000fe400080006ff */
[----:B------:R-:W-:Y:S02]  /*0d80*/  USHF.L.U32 UR12, UR12, 0x1, URZ ;  /* 0x000000010c0c7899 */ /* 0x000fe400080006ff */
[----:B--2---:R-:W-:Y:S01]  /*0d90*/  ULEA UR5, UR5, UR7, 0x18 ;  /* 0x0000000705057291 */ /* 0x004fe2000f8ec0ff */
[----:B------:R-:W2:Y:S11]  /*0da0*/  FENCE.VIEW.ASYNC.S ;  /* 0x00000000000073c6 */ /* 0x000eb60000000000 */
[----:B--2---:R3:W2:Y:S01]  /*0db0*/  SYNCS.EXCH.64 URZ, [UR5+0x250], UR10 ;  /* 0x0002500a05ff75b2 */ /* 0x0046a20008000100 */
[----:B------:R3:W1:Y:S01]  /*0dc0*/  SYNCS.EXCH.64 URZ, [UR5+0x260], UR12 ;  /* 0x0002600c05ff75b2 */ /* 0x0006620008000100 */
[----:B------:R3:W1:Y:S01]  /*0dd0*/  SYNCS.EXCH.64 URZ, [UR5+0x258], UR10 ;  /* 0x0002580a05ff75b2 */ /* 0x0006620008000100 */
[----:B------:R3:W1:Y:S02]  /*0de0*/  SYNCS.EXCH.64 URZ, [UR5+0x268], UR12 ;  /* 0x0002680c05ff75b2 */ /* 0x0006640008000100 */
[----:B---3--:R-:W-:Y:S01]  /*0df0*/  NOP ;  /* 0x0000000000007918 */ /* 0x008fe20000000000 */
.L_x_13:
[----:B------:R-:W3:Y:S01]  /*0e00*/  SHFL.IDX PT, R2, R96, RZ, 0x1f ;  /* 0x00001fff60027589 */ /* 0x000ee200000e0000 */
[----:B------:R-:W-:Y:S01]  /*0e10*/  NOP ;  /* 0x0000000000007918 */ /* 0x000fe20000000000 */
[----:B---3--:R-:W-:-:S13]  /*0e20*/  ISETP.NE.AND P0, PT, R2, 0x5, PT ;  /* 0x000000050200780c */ /* 0x008fda0003f05270 */
[----:B------:R-:W-:Y:S05]  /*0e30*/  @P0 BRA `(.L_x_14) ;  /* 0x0000000000580947 */ /* 0x000fea0003800000 */
[----:B------:R-:W3:Y:S01]  /*0e40*/  S2UR UR7, SR_CgaCtaId ;  /* 0x00000000000779c3 */ /* 0x000ee20000008800 */
[----:B------:R-:W-:Y:S01]  /*0e50*/  UMOV UR9, 0x400 ;  /* 0x0000040000097882 */ /* 0x000fe20000000000 */
[----:B--2---:R-:W-:Y:S01]  /*0e60*/  UMOV UR5, 0x1 ;  /* 0x0000000100057882 */ /* 0x004fe20000000000 */
        /* <DEDUP_REMOVED lines=8> */
[----:B---3--:R-:W-:Y:S01]  /*0ef0*/  ULEA UR7, UR7, UR9, 0x18 ;  /* 0x0000000907077291 */ /* 0x008fe2000f8ec0ff */
[----:B------:R-:W2:Y:S11]  /*0f00*/  FENCE.VIEW.ASYNC.S ;  /* 0x00000000000073c6 */ /* 0x000eb60000000000 */
[----:B--2---:R3:W2:Y:S01]  /*0f10*/  SYNCS.EXCH.64 URZ, [UR7+0x270], UR10 ;  /* 0x0002700a07ff75b2 */ /* 0x0046a20008000100 */
[----:B------:R3:W1:Y:S01]  /*0f20*/  SYNCS.EXCH.64 URZ, [UR7+0x290], UR4 ;  /* 0x0002900407ff75b2 */ /* 0x0006620008000100 */
[----:B------:R3:W1:Y:S01]  /*0f30*/  SYNCS.EXCH.64 URZ, [UR7+0x278], UR10 ;  /* 0x0002780a07ff75b2 */ /* 0x0006620008000100 */
[----:B------:R3:W1:Y:S01]  /*0f40*/  SYNCS.EXCH.64 URZ, [UR7+0x298], UR4 ;  /* 0x0002980407ff75b2 */ /* 0x0006620008000100 */
[----:B------:R3:W1:Y:S01]  /*0f50*/  SYNCS.EXCH.64 URZ, [UR7+0x280], UR10 ;  /* 0x0002800a07ff75b2 */ /* 0x0006620008000100 */
[----:B------:R3:W1:Y:S01]  /*0f60*/  SYNCS.EXCH.64 URZ, [UR7+0x2a0], UR4 ;  /* 0x0002a00407ff75b2 */ /* 0x0006620008000100 */
[----:B------:R3:W1:Y:S01]  /*0f70*/  SYNCS.EXCH.64 URZ, [UR7+0x288], UR10 ;  /* 0x0002880a07ff75b2 */ /* 0x0006620008000100 */
[----:B------:R3:W1:Y:S02]  /*0f80*/  SYNCS.EXCH.64 URZ, [UR7+0x2a8], UR4 ;  /* 0x0002a80407ff75b2 */ /* 0x0006640008000100 */
[----:B---3--:R-:W-:Y:S01]  /*0f90*/  NOP ;  /* 0x0000000000007918 */ /* 0x008fe20000000000 */
.L_x_14:
[----:B------:R-:W3:Y:S01]  /*0fa0*/  SHFL.IDX PT, R2, R96, RZ, 0x1f ;  /* 0x00001fff60027589 */ /* 0x000ee200000e0000 */
[----:B------:R-:W-:Y:S01]  /*0fb0*/  NOP ;  /* 0x0000000000007918 */ /* 0x000fe20000000000 */
[----:B---3--:R-:W-:-:S13]  /*0fc0*/  ISETP.NE.AND P0, PT, R2, 0x3, PT ;  /* 0x000000030200780c */ /* 0x008fda0003f05270 */
[----:B------:R-:W-:Y:S05]  /*0fd0*/  @P0 BRA `(.L_x_15) ;  /* 0x0000000000380947 */ /* 0x000fea0003800000 */
[----:B--2---:R-:W2:Y:S01]  /*0fe0*/  S2UR UR5, SR_CgaCtaId ;  /* 0x00000000000579c3 */ /* 0x004ea20000008800 */
        /* <DEDUP_REMOVED lines=13> */
.L_x_15:
[----:B--2---:R-:W2:Y:S01]  /*10c0*/  S2UR UR5, SR_CTAID.X ;  /* 0x00000000000579c3 */ /* 0x004ea20000002500 */
[----:B------:R-:W-:-:S05]  /*10d0*/  CS2R.32 R90, SR_CgaSize ;  /* 0x00000000005a7805 */ /* 0x000fca0000008a00 */
[----:B------:R-:W-:-:S05]  /*10e0*/  IMAD R90, R90, -0xa0, RZ ;  /* 0xffffff605a5a7824 */ /* 0x000fca00078e02ff */
[----:B------:R-:W-:-:S14]  /*10f0*/  R2UR UR9, R90 ;  /* 0x000000005a0972ca */ /* 0x000fdc00000e0000 */
[----:B------:R-:W3:Y:S01]  /*1100*/  LDCU UR9, c[0x0][UR9+0x2b0] ;  /* 0x00005600090977ac */ /* 0x000ee20008000800 */
[----:B------:R-:W-:Y:S01]  /*1110*/  NOP ;  /* 0x0000000000007918 */ /* 0x000fe20000000000 */
[----:B------:R-:W-:-:S05]  /*1120*/  CS2R.32 R90, SR_CgaSize ;  /* 0x00000000005a7805 */ /* 0x000fca0000008a00 */
[----:B------:R-:W-:-:S05]  /*1130*/  IMAD R90, R90, -0xa0, RZ ;  /* 0xffffff605a5a7824 */ /* 0x000fca00078e02ff */
[----:B------:R-:W-:-:S14]  /*1140*/  R2UR UR7, R90 ;  /* 0x000000005a0772ca */ /* 0x000fdc00000e0000 */
[----:B------:R-:W4:Y:S01]  /*1150*/  LDCU UR7, c[0x0][UR7+0x2b4] ;  /* 0x00005680070777ac */ /* 0x000f220008000800 */
[----:B------:R-:W1:Y:S08]  /*1160*/  S2UR UR4, SR_CTAID.Y ;  /* 0x00000000000479c3 */ /* 0x000e700000002600 */
[----:B------:R-:W4:Y:S01]  /*1170*/  LDC R9, c[0x0][0xb24] ;  /* 0x0002c900ff097b82 */ /* 0x000f220000000800 */
[----:B--2---:R-:W-:-:S02]  /*1180*/  I2FP.F32.U32 R5, UR5 ;  /* 0x0000000500057c45 */ /* 0x004fc40008201000 */
[----:B------:R-:W-:-:S05]  /*1190*/  CS2R.32 R3, SR_CgaSize ;  /* 0x0000000000037805 */ /* 0x000fca0000008a00 */
[----:B------:R-:W-:-:S06]  /*11a0*/  IMAD R3, R3, -0xa0, RZ ;  /* 0xffffff6003037824 */ /* 0x000fcc00078e02ff */
[----:B------:R-:W2:Y:S01]  /*11b0*/  LDC R3, c[0x0][R3+0x2a0] ;  /* 0x0000a80003037b82 */ /* 0x000ea20000000800 */
[----:B------:R-:W-:Y:S01]  /*11c0*/  MOV R21, UR5 ;  /* 0x0000000500157c02 */ /* 0x000fe20008000f00 */
[----:B---3--:R-:W-:Y:S01]  /*11d0*/  FMUL R5, R5, UR9 ;  /* 0x0000000905057c20 */ /* 0x008fe20008400000 */
[----:B-1----:R-:W-:Y:S02]  /*11e0*/  I2FP.F32.U32 R4, UR4 ;  /* 0x0000000400047c45 */ /* 0x002fe40008201000 */
[----:B------:R-:W-:-:S05]  /*11f0*/  CS2R.32 R2, SR_CgaSize ;  /* 0x0000000000027805 */ /* 0x000fca0000008a00 */
[----:B------:R-:W-:-:S06]  /*1200*/  IMAD R2, R2, -0xa0, RZ ;  /* 0xffffff6002027824 */ /* 0x000fcc00078e02ff */
[----:B------:R-:W1:Y:S01]  /*1210*/  LDC R2, c[0x0][R2+0x2a4] ;  /* 0x0000a90002027b82 */ /* 0x000e620000000800 */
[----:B------:R-:W3:Y:S01]  /*1220*/  F2I.U32.TRUNC.NTZ R90, R5 ;  /* 0x00000005005a7305 */ /* 0x000ee2000020f000 */
[----:B------:R-:W-:Y:S01]  /*1230*/  MOV R20, UR4 ;  /* 0x0000000400147c02 */ /* 0x000fe20008000f00 */
[----:B----4-:R-:W-:-:S05]  /*1240*/  FMUL R4, R4, UR7 ;  /* 0x0000000704047c20 */ /* 0x010fca0008400000 */
[----:B------:R-:W-:Y:S01]  /*1250*/  BAR.SYNC.DEFER_BLOCKING 0x0 ;  /* 0x0000000000007b1d */ /* 0x000fe20000010000 */
[----:B------:R-:W-:-:S05]  /*1260*/  ISETP.GE.AND P0, PT, R9, 0x1, PT ;  /* 0x000000010900780c */ /* 0x000fca0003f06270 */
[----:B------:R-:W4:Y:S02]  /*1270*/  F2I.U32.TRUNC.NTZ R83, R4 ;  /* 0x0000000400537305 */ /* 0x000f24000020f000 */
[----:B------:R-:W1:Y:S01]  /*1280*/  S2UR UR36, SR_CTAID.Z ;  /* 0x00000000002479c3 */ /* 0x000e620000002700 */
[----:B---3--:R-:W-:-:S05]  /*1290*/  IADD3 R90, PT, PT, -R90, RZ, RZ ;  /* 0x000000ff5a5a7210 */ /* 0x008fca0007ffe1ff */
[----:B--2---:R-:W-:Y:S01]  /*12a0*/  IMAD R90, R3, R90, UR5 ;  /* 0x00000005035a7e24 */ /* 0x004fe2000f8e025a */
[----:B----4-:R-:W-:-:S05]  /*12b0*/  IADD3 R83, PT, PT, -R83, RZ, RZ ;  /* 0x000000ff53537210 */ /* 0x010fca0007ffe1ff */
[----:B-1----:R-:W-:Y:S01]  /*12c0*/  IMAD R83, R2, R83, UR4 ;  /* 0x0000000402537e24 */ /* 0x002fe2000f8e0253 */
[----:B------:R-:W-:Y:S06]  /*12d0*/  @!P0 BRA `(.L_x_16) ;  /* 0x0000000000b88947 */ /* 0x000fec0003800000 */
[----:B------:R-:W1:Y:S01]  /*12e0*/  LDC.64 R4, c[0x0][0xb18] ;  /* 0x0002c600ff047b82 */ /* 0x000e620000000a00 */
[----:B------:R-:W-:-:S07]  /*12f0*/  ISETP.NE.AND P0, PT, R9, 0x1, PT ;  /* 0x000000010900780c */ /* 0x000fce0003f05270 */
[----:B------:R-:W2:Y:S08]  /*1300*/  LDC R10, c[0x0][0xb0c] ;  /* 0x0002c300ff0a7b82 */ /* 0x000eb00000000800 */
[----:B------:R-:W3:Y:S08]  /*1310*/  LDC R11, c[0x0][0x370] ;  /* 0x0000dc00ff0b7b82 */ /* 0x000ef00000000800 */
[----:B------:R-:W4:Y:S01]  /*1320*/  LDC R12, c[0x0][0x374] ;  /* 0x0000dd00ff0c7b82 */ /* 0x000f220000000800 */
[----:B-1----:R-:W-:-:S07]  /*1330*/  ISETP.NE.AND P1, PT, R4, 0x1, PT ;  /* 0x000000010400780c */ /* 0x002fce0003f25270 */
[----:B------:R-:W3:Y:S01]  /*1340*/  LDC.64 R6, c[0x0][0xb10] ;  /* 0x0002c400ff067b82 */ /* 0x000ee20000000a00 */
[----:B--2---:R-:W-:-:S07]  /*1350*/  ISETP.NE.AND P2, PT, R10, 0x1, PT ;  /* 0x000000010a00780c */ /* 0x004fce0003f45270 */
[----:B------:R-:W1:Y:S08]  /*1360*/  LDC R8, c[0x0][0xb20] ;  /* 0x0002c800ff087b82 */ /* 0x000e700000000800 */
[----:B------:R-:W2:Y:S01]  /*1370*/  LDC.64 R2, c[0x0][0xb28] ;  /* 0x0002ca00ff027b82 */ /* 0x000ea20000000a00 */
[----:B----4-:R-:W-:-:S04]  /*1380*/  IMAD.HI.U32 R13, R12, R5, RZ ;  /* 0x000000050c0d7227 */ /* 0x010fc800078e00ff */
[----:B------:R-:W-:-:S04]  /*1390*/  IMAD.HI.U32 R5, R20, R5, RZ ;  /* 0x0000000514057227 */ /* 0x000fc800078e00ff */
[----:B---3--:R-:W-:-:S04]  /*13a0*/  IMAD.HI.U32 R14, R11, R6, RZ ;  /* 0x000000060b0e7227 */ /* 0x008fc800078e00ff */
[C---:B------:R-:W-:Y:S01]  /*13b0*/  IMAD.HI.U32 R16, R21.reuse, R6, RZ ;  /* 0x0000000615107227 */ /* 0x040fe200078e00ff */
[-C--:B------:R-:W-:Y:S02]  /*13c0*/  @P2 SHF.R.U32.HI R11, RZ, R7.reuse, R14 ;  /* 0x00000007ff0b2219 */ /* 0x080fe4000001160e */
[-C--:B-1----:R-:W-:Y:S02]  /*13d0*/  @P1 SHF.R.U32.HI R12, RZ, R8.reuse, R13 ;  /* 0x00000008ff0c1219 */ /* 0x082fe4000001160d */
[----:B------:R-:W-:Y:S02]  /*13e0*/  SHF.R.U32.HI R5, RZ, R8, R5 ;  /* 0x00000008ff057219 */ /* 0x000fe40000011605 */
[----:B------:R-:W-:Y:S02]  /*13f0*/  SHF.R.U32.HI R16, RZ, R7, R16 ;  /* 0x00000007ff107219 */ /* 0x000fe40000011610 */
[----:B------:R-:W-:Y:S01]  /*1400*/  SEL R5, R20, R5, !P1 ;  /* 0x0000000514057207 */ /* 0x000fe20004800000 */
[----:B--2---:R-:W-:Y:S01]  /*1410*/  IMAD.HI.U32 R14, R12, R2, RZ ;  /* 0x000000020c0e7227 */ /* 0x004fe200078e00ff */
[----:B------:R-:W-:-:S02]  /*1420*/  SEL R7, R21, R16, !P2 ;  /* 0x0000001015077207 */ /* 0x000fc40005000000 */
[----:B------:R-:W-:Y:S01]  /*1430*/  IADD3 R13, PT, PT, -R5, RZ, RZ ;  /* 0x000000ff050d7210 */ /* 0x000fe20007ffe1ff */
[----:B------:R-:W-:Y:S01]  /*1440*/  IMAD.HI.U32 R6, R11, R2, RZ ;  /* 0x000000020b067227 */ /* 0x000fe200078e00ff */
[----:B------:R-:W-:-:S03]  /*1450*/  @P0 SHF.R.U32.HI R12, RZ, R3, R14 ;  /* 0x00000003ff0c0219 */ /* 0x000fc6000001160e */
[----:B------:R-:W-:Y:S01]  /*1460*/  IMAD R13, R4, R13, R20 ;  /* 0x0000000d040d7224 */ /* 0x000fe200078e0214 */
[----:B------:R-:W-:Y:S01]  /*1470*/  @P0 SHF.R.U32.HI R11, RZ, R3, R6 ;  /* 0x00000003ff0b0219 */ /* 0x000fe20000011606 */
[----:B------:R-:W-:-:S04]  /*1480*/  IMAD R12, R12, R9, RZ ;  /* 0x000000090c0c7224 */ /* 0x000fc800078e02ff */
[----:B------:R-:W-:Y:S01]  /*1490*/  IMAD R6, R11, R9, RZ ;  /* 0x000000090b067224 */ /* 0x000fe200078e02ff */
[----:B------:R-:W-:-:S04]  /*14a0*/  ISETP.GE.AND P1, PT, R5, R12, PT ;  /* 0x0000000c0500720c */ /* 0x000fc80003f26270 */
[----:B------:R-:W-:Y:S01]  /*14b0*/  ISETP.GE.OR P1, PT, R7, R6, P1 ;  /* 0x000000060700720c */ /* 0x000fe20000f26670 */
[----:B------:R-:W-:-:S05]  /*14c0*/  IMAD.HI.U32 R6, R5, R2, RZ ;  /* 0x0000000205067227 */ /* 0x000fca00078e00ff */
[----:B------:R-:W-:-:S04]  /*14d0*/  SHF.R.U32.HI R6, RZ, R3, R6 ;  /* 0x00000003ff067219 */ /* 0x000fc80000011606 */
[----:B------:R-:W-:-:S03]  /*14e0*/  SEL R6, R5, R6, !P0 ;  /* 0x0000000605067207 */ /* 0x000fc60004000000 */
[----:B------:R-:W-:Y:S01]  /*14f0*/  @!P1 IMAD.HI.U32 R8, R7, R2, RZ ;  /* 0x0000000207089227 */ /* 0x000fe200078e00ff */
[----:B------:R-:W-:-:S04]  /*1500*/  IADD3 R2, PT, PT, -R6, RZ, RZ ;  /* 0x000000ff06027210 */ /* 0x000fc80007ffe1ff */
[----:B------:R-:W-:Y:S01]  /*1510*/  @!P1 SHF.R.U32.HI R8, RZ, R3, R8 ;  /* 0x00000003ff089219 */ /* 0x000fe20000011608 */
[----:B------:R-:W-:-:S03]  /*1520*/  IMAD R2, R9, R2, R5 ;  /* 0x0000000209027224 */ /* 0x000fc600078e0205 */
[----:B------:R-:W-:-:S05]  /*1530*/  @!P1 SEL R3, R7, R8, !P0 ;  /* 0x0000000807039207 */ /* 0x000fca0004000000 */
[--C-:B------:R-:W-:Y:S02]  /*1540*/  @!P1 IMAD.IADD R6, R6, 0x1, -R3.reuse ;  /* 0x0000000106069824 */ /* 0x100fe400078e0a03 */
[----:B------:R-:W-:Y:S01]  /*1550*/  @!P1 IMAD R3, R2, R11, R3 ;  /* 0x0000000b02039224 */ /* 0x000fe200078e0203 */
[----:B------:R-:W-:Y:S01]  /*1560*/  IADD3 R2, PT, PT, -R7, RZ, RZ ;  /* 0x000000ff07027210 */ /* 0x000fe20007ffe1ff */
[----:B------:R-:W-:Y:S02]  /*1570*/  @!P1 IMAD R5, R6, R9, R7 ;  /* 0x0000000906059224 */ /* 0x000fe400078e0207 */
[----:B------:R-:W-:Y:S02]  /*1580*/  @!P1 IMAD.MOV.U32 R7, RZ, RZ, R3 ;  /* 0x000000ffff079224 */ /* 0x000fe400078e0003 */
[----:B------:R-:W-:Y:S02]  /*1590*/  IMAD R2, R10, R2, R21 ;  /* 0x000000020a027224 */ /* 0x000fe400078e0215 */
[----:B------:R-:W-:-:S02]  /*15a0*/  IMAD R20, R5, R4, R13 ;  /* 0x0000000405147224 */ /* 0x000fc400078e020d */
[----:B------:R-:W-:Y:S02]  /*15b0*/  IMAD R21, R7, R10, R2 ;  /* 0x0000000a07157224 */ /* 0x000fe400078e0202 */
.L_x_16:
[----:B------:R-:W1:Y:S01]  /*15c0*/  LDCU UR4, c[0x0][0xb30] ;  /* 0x00016600ff0477ac */ /* 0x000e620008000800 */
[----:B------:R-:W2:Y:S08]  /*15d0*/  S2UR UR37, SR_CgaCtaId ;  /* 0x00000000002579c3 */ /* 0x000eb00000008800 */
[----:B------:R-:W3:Y:S01]  /*15e0*/  LDC R40, c[0x0][0xb24] ;  /* 0x0002c900ff287b82 */ /* 0x000ee20000000800 */
[----:B-1----:R-:W-:-:S09]  /*15f0*/  UISETP.NE.AND UP1, UPT, UR4, 0x1, UPT ;  /* 0x000000010400788c */ /* 0x002fd2000bf25270 */
[----:B--2---:R-:W-:Y:S05]  /*1600*/  BRA.U UP1, `(.L_x_17) ;  /* 0x0000000101407547 */ /* 0x004fea000b800000 */
[----:B------:R-:W1:Y:S08]  /*1610*/  LDC.64 R4, c[0x0][0xb10] ;  /* 0x0002c400ff047b82 */ /* 0x000e700000000a00 */
[----:B------:R-:W2:Y:S08]  /*1620*/  LDC.64 R2, c[0x0][0xb18] ;  /* 0x0002c600ff027b82 */ /* 0x000eb00000000a00 */
[----:B------:R-:W4:Y:S08]  /*1630*/  LDC R6, c[0x0][0xb20] ;  /* 0x0002c800ff067b82 */ /* 0x000f300000000800 */
[----:B------:R-:W3:Y:S01]  /*1640*/  LDC R8, c[0x0][0xb0c] ;  /* 0x0002c300ff087b82 */ /* 0x000ee20000000800 */
[----:B-1----:R-:W-:-:S05]  /*1650*/  IMAD.HI.U32 R4, R21, R4, RZ ;  /* 0x0000000415047227 */ /* 0x002fca00078e00ff */
[----:B------:R-:W-:Y:S01]  /*1660*/  SHF.R.U32.HI R4, RZ, R5, R4 ;  /* 0x00000005ff047219 */ /* 0x000fe20000011604 */
[----:B--2---:R-:W-:Y:S01]  /*1670*/  IMAD.HI.U32 R3, R20, R3, RZ ;  /* 0x0000000314037227 */ /* 0x004fe200078e00ff */
[----:B------:R-:W-:-:S04]  /*1680*/  ISETP.NE.AND P0, PT, R2, 0x1, PT ;  /* 0x000000010200780c */ /* 0x000fc80003f05270 */
[----:B----4-:R-:W-:-:S04]  /*1690*/  SHF.R.U32.HI R3, RZ, R6, R3 ;  /* 0x00000006ff037219 */ /* 0x010fc80000011603 */
[----:B------:R-:W-:Y:S02]  /*16a0*/  SEL R3, R20, R3, !P0 ;  /* 0x0000000314037207 */ /* 0x000fe40004000000 */
[----:B---3--:R-:W-:-:S04]  /*16b0*/  ISETP.NE.AND P1, PT, R8, 0x1, PT ;  /* 0x000000010800780c */ /* 0x008fc80003f25270 */
[----:B------:R-:W-:-:S05]  /*16c0*/  SEL R4, R21, R4, !P1 ;  /* 0x0000000415047207 */ /* 0x000fca0004800000 */
[----:B------:R-:W-:Y:S02]  /*16d0*/  IMAD.IADD R5, R3, 0x1, -R4 ;  /* 0x0000000103057824 */ /* 0x000fe400078e0a04 */
[----:B------:R-:W-:Y:S02]  /*16e0*/  IMAD.IADD R3, R4, 0x1, -R3 ;  /* 0x0000000104037824 */ /* 0x000fe400078e0a03 */
[----:B------:R-:W-:Y:S02]  /*16f0*/  IMAD R21, R5, R8, R21 ;  /* 0x0000000805157224 */ /* 0x000fe400078e0215 */
[----:B------:R-:W-:-:S07]  /*1700*/  IMAD R20, R3, R2, R20 ;  /* 0x0000000203147224 */ /* 0x000fce00078e0214 */
.L_x_17:
[----:B------:R-:W-:Y:S01]  /*1710*/  BAR.SYNC.DEFER_BLOCKING 0x0 ;  /* 0x0000000000007b1d */ /* 0x000fe20000010000 */
[----:B------:R-:W-:Y:S01]  /*1720*/  UISETP.NE.AND UP1, UPT, UR8, 0x2, UPT ;  /* 0x000000020800788c */ /* 0x000fe2000bf25270 */
[----:B------:R-:W-:Y:S02]  /*1730*/  ISETP.NE.OR P5, PT, R0, 0x2, !P5 ;  /* 0x000000020000780c */ /* 0x000fe40006fa5670 */
[----:B------:R-:W-:-:S06]  /*1740*/  LOP3.LUT R2, R103, 0x1f, RZ, 0xc0, !PT ;  /* 0x0000001f67027812 */ /* 0x000fcc00078ec0ff */
[----:B------:R-:W-:Y:S05]  /*1750*/  BRA.U UP1, `(.L_x_18) ;  /* 0x0000002101947547 */ /* 0x000fea000b800000 */
[----:B------:R-:W1:Y:S01]  /*1760*/  LDCU UR13, c[0x0][0x38c] ;  /* 0x00007180ff0d77ac */ /* 0x000e620008000800 */
[----:B------:R-:W2:Y:S01]  /*1770*/  LDC R9, c[0x0][0x370] ;  /* 0x0000dc00ff097b82 */ /* 0x000ea20000000800 */
[----:B------:R-:W-:Y:S01]  /*1780*/  PLOP3.LUT P1, PT, PT, PT, UP2, 0x80, 0x8 ;  /* 0x000000000008781c */ /* 0x000fe20003f2f028 */
[----:B------:R-:W-:Y:S01]  /*1790*/  IMAD.MOV.U32 R15, RZ, RZ, 0x1 ;  /* 0x00000001ff0f7424 */ /* 0x000fe200078e00ff */
[----:B------:R-:W-:Y:S01]  /*17a0*/  ISETP.EQ.OR P4, PT, R2, RZ, P5 ;  /* 0x000000ff0200720c */ /* 0x000fe20002f82670 */
[----:B------:R-:W-:Y:S01]  /*17b0*/  IMAD.MOV.U32 R14, RZ, RZ, RZ ;  /* 0x000000ffff0e7224 */ /* 0x000fe200078e00ff */
[----:B------:R-:W-:Y:S02]  /*17c0*/  PLOP3.LUT P1, PT, P1, PT, PT, 0x8, 0x80 ;  /* 0x000000000080781c */ /* 0x000fe40000f2e170 */
[----:B------:R-:W-:Y:S01]  /*17d0*/  CS2R R12, SRZ ;  /* 0x00000000000c7805 */ /* 0x000fe2000001ff00 */
[----:B------:R-:W-:Y:S01]  /*17e0*/  IMAD.MOV.U32 R10, RZ, RZ, 0x1 ;  /* 0x00000001ff0a7424 */ /* 0x000fe200078e00ff */
[----:B------:R-:W4:Y:S01]  /*17f0*/  LDC R0, c[0x0][0x374] ;  /* 0x0000dd00ff007b82 */ /* 0x000f220000000800 */
[----:B------:R-:W2:Y:S01]  /*1800*/  LDCU.64 UR22, c[0x0][0x348] ;  /* 0x00006900ff1677ac */ /* 0x000ea20008000a00 */
[----:B------:R-:W-:Y:S01]  /*1810*/  UMOV UR6, URZ ;  /* 0x000000ff00067c82 */ /* 0x000fe20008000000 */
[----:B-1----:R-:W-:-:S04]  /*1820*/  UIADD3 UR5, UPT, UPT, UR13, 0x1f, URZ ;  /* 0x0000001f0d057890 */ /* 0x002fc8000fffe0ff */
[----:B------:R-:W-:-:S04]  /*1830*/  USHF.R.S32.HI UR4, URZ, 0x1f, UR5 ;  /* 0x0000001fff047899 */ /* 0x000fc80008011405 */
[----:B------:R-:W-:-:S04]  /*1840*/  ULEA.HI UR4, UR4, UR5, URZ, 0x5 ;  /* 0x0000000504047291 */ /* 0x000fc8000f8f28ff */
[----:B------:R-:W-:Y:S02]  /*1850*/  USHF.R.S32.HI UR15, URZ, 0x5, UR4 ;  /* 0x00000005ff0f7899 */ /* 0x000fe40008011404 */
[----:B------:R-:W-:Y:S02]  /*1860*/  UIADD3 UR4, UPT, UPT, UR13, -0x1, URZ ;  /* 0xffffffff0d047890 */ /* 0x000fe4000fffe0ff */
[----:B------:R-:W-:Y:S02]  /*1870*/  UISETP.LT.U32.AND UP0, UPT, UR15, 0x22, UPT ;  /* 0x000000220f00788c */ /* 0x000fe4000bf01070 */
[----:B------:R-:W-:Y:S02]  /*1880*/  UISETP.GE.U32.AND UP1, UPT, UR4, -0x3f, UPT ;  /* 0xffffffc10400788c */ /* 0x000fe4000bf26070 */
[----:B------:R-:W-:Y:S02]  /*1890*/  USEL UR14, UR15, 0x22, UP0 ;  /* 0x000000220f0e7887 */ /* 0x000fe40008000000 */
[----:B------:R-:W-:-:S02]  /*18a0*/  UIADD3 UR13, UPT, UPT, UR13, 0x3e, URZ ;  /* 0x0000003e0d0d7890 */ /* 0x000fc4000fffe0ff */
[----:B------:R-:W-:Y:S02]  /*18b0*/  UIADD3 UR5, UPT, UPT, UR14, -0x1, URZ ;  /* 0xffffffff0e057890 */ /* 0x000fe4000fffe0ff */
[----:B------:R-:W-:-:S03]  /*18c0*/  UIADD3 UR7, UPT, UPT, UR15, -UR14, URZ ;  /* 0x8000000e0f077290 */ /* 0x000fc6000fffe0ff */
[----:B------:R-:W-:-:S04]  /*18d0*/  @UP1 UIADD3 UR5, UPT, UPT, UR14, URZ, URZ ;  /* 0x000000ff0e051290 */ /* 0x000fc8000fffe0ff */
[----:B--2---:R-:W-:-:S12]  /*18e0*/  UIADD3 UR5, UPT, UPT, UR5, 0x1, URZ ;  /* 0x0000000105057890 */ /* 0x004fd8000fffe0ff */
.L_x_36:
[----:B------:R-:W-:Y:S01]  /*18f0*/  UISETP.NE.AND UP0, UPT, UR37, URZ, UPT ;  /* 0x000000ff2500728c */ /* 0x000fe2000bf05270 */
[----:B------:R-:W1:Y:S08]  /*1900*/  S2UR UR37, SR_CgaCtaId ;  /* 0x00000000002579c3 */ /* 0x000e700000008800 */
[----:B------:R-:W-:Y:S05]  /*1910*/  BRA.U UP0, `(.L_x_19) ;  /* 0x0000000100347547 */ /* 0x000fea000b800000 */
[----:B------:R-:W2:Y:S01]  /*1920*/  S2R R2, SR_CgaCtaId ;  /* 0x0000000000027919 */ /* 0x000ea20000008800 */
[----:B------:R-:W-:-:S04]  /*1930*/  MOV R3, 0x400 ;  /* 0x0000040000037802 */ /* 0x000fc80000000f00 */
[----:B--2---:R-:W-:Y:S02]  /*1940*/  LEA R3, R2, R3, 0x18 ;  /* 0x0000000302037211 */ /* 0x004fe400078ec0ff */
[----:B------:R-:W-:-:S03]  /*1950*/  SHF.L.U32 R2, R10, 0x1f, RZ ;  /* 0x0000001f0a027819 */ /* 0x000fc600000006ff */
[----:B------:R-:W-:-:S04]  /*1960*/  IMAD R3, R12, 0x8, R3 ;  /* 0x000000080c037824 */ /* 0x000fc800078e0203 */
[----:B------:R-:W2:Y:S02]  /*1970*/  SYNCS.PHASECHK.TRANS64.TRYWAIT P0, [R3+URZ+0x2c0], R2 ;  /* 0x0002c002030075a7 */ /* 0x000ea400080011ff */
[----:B--2---:R-:W-:Y:S05]  /*1980*/  @!P0 BRA `(.L_x_20) ;  /* 0x0000006c00048947 */ /* 0x004fea0003800000 */
.L_x_136:
[----:B------:R-:W-:Y:S01]  /*1990*/  VIADD R12, R12, 0x1 ;  /* 0x000000010c0c7836 */ /* 0x000fe20000000000 */
[----:B------:R2:W-:Y:S04]  /*19a0*/  SYNCS.ARRIVE.TRANS64.A1T0 RZ, [R3+URZ+0x2b0], RZ ;  /* 0x0002b0ff03ff79a7 */ /* 0x0005e800081000ff */
[----:B------:R-:W-:-:S04]  /*19b0*/  ISETP.NE.AND P0, PT, R12, 0x2, PT ;  /* 0x000000020c00780c */ /* 0x000fc80003f05270 */
[----:B------:R-:W-:Y:S02]  /*19c0*/  SEL R12, R12, RZ, P0 ;  /* 0x000000ff0c0c7207 */ /* 0x000fe40000000000 */
[----:B--2---:R-:W-:-:S04]  /*19d0*/  SEL R3, RZ, 0x1, P0 ;  /* 0x00000001ff037807 */ /* 0x004fc80000000000 */
[----:B------:R-:W-:-:S07]  /*19e0*/  LOP3.LUT R10, R10, R3, RZ, 0x3c, !PT ;  /* 0x000000030a0a7212 */ /* 0x000fce00078e3cff */
.L_x_19:
[----:B------:R-:W-:Y:S01]  /*19f0*/  UMOV UR4, 0x400 ;  /* 0x0000040000047882 */ /* 0x000fe20000000000 */
[----:B------:R-:W-:Y:S01]  /*1a00*/  SHF.L.U32 R2, R15, 0x1f, RZ ;  /* 0x0000001f0f027819 */ /* 0x000fe200000006ff */
[----:B-1----:R-:W-:Y:S01]  /*1a10*/  ULEA UR4, UR37, UR4, 0x18 ;  /* 0x0000000425047291 */ /* 0x002fe2000f8ec0ff */
[----:B------:R-:W-:Y:S01]  /*1a20*/  R2UR UR34, R21 ;  /* 0x00000000152272ca */ /* 0x000fe200000e0000 */
[----:B------:R-:W-:Y:S01]  /*1a30*/  UISETP.GE.U32.AND UP0, UPT, UR13, 0x3f, UPT ;  /* 0x0000003f0d00788c */ /* 0x000fe2000bf06070 */
[----:B------:R-:W-:Y:S01]  /*1a40*/  R2UR UR11, R20 ;  /* 0x00000000140b72ca */ /* 0x000fe200000e0000 */
[----:B------:R-:W-:Y:S01]  /*1a50*/  ULEA UR8, UR6, UR4, 0x3 ;  /* 0x0000000406087291 */ /* 0x000fe2000f8e18ff */
[----:B------:R-:W-:-:S08]  /*1a60*/  UMOV UR24, URZ ;  /* 0x000000ff00187c82 */ /* 0x000fd00008000000 */
[----:B------:R1:W2:Y:S01]  /*1a70*/  SYNCS.PHASECHK.TRANS64.TRYWAIT P0, [UR8+0x110], R2 ;  /* 0x00011002ff0075a7 */ /* 0x0002a20008001108 */
[----:B------:R-:W-:Y:S02]  /*1a80*/  USHF.L.U32 UR34, UR34, 0x6, URZ ;  /* 0x0000000622227899 */ /* 0x000fe400080006ff */
[----:B------:R-:W-:Y:S01]  /*1a90*/  USHF.L.U32 UR11, UR11, 0x7, URZ ;  /* 0x000000070b0b7899 */ /* 0x000fe200080006ff */
[----:B------:R-:W-:Y:S11]  /*1aa0*/  BRA.U !UP0, `(.L_x_21) ;  /* 0x0000000108a87547 */ /* 0x000ff6000b800000 */
[----:B------:R-:W-:Y:S01]  /*1ab0*/  UMOV UR16, URZ ;  /* 0x000000ff00107c82 */ /* 0x000fe20008000000 */
[----:B------:R-:W-:-:S05]  /*1ac0*/  UMOV UR17, UR6 ;  /* 0x0000000600117c82 */ /* 0x000fca0008000000 */
.L_x_26:
[----:B-1----:R-:W-:Y:S01]  /*1ad0*/  ULEA UR33, UR17, UR4, 0x3 ;  /* 0x0000000411217291 */ /* 0x002fe2000f8e18ff */
[----:B--2---:R-:W-:Y:S01]  /*1ae0*/  @!P5 MOV R3, 0x1800 ;  /* 0x000018000003d802 */ /* 0x004fe20000000f00 */
[----:B--2---:R-:W-:Y:S10]  /*1af0*/  @P0 BRA `(.L_x_22) ;  /* 0x00000000000c0947 */ /* 0x004ff40003800000 */
[----:B------:R-:W-:-:S04]  /*1b00*/  SHF.L.U32 R5, R15, 0x1f, RZ ;  /* 0x0000001f0f057819 */ /* 0x000fc800000006ff */
[----:B------:R-:W2:Y:S02]  /*1b10*/  SYNCS.PHASECHK.TRANS64.TRYWAIT P0, [UR33+0x110], R5 ;  /* 0x00011005ff0075a7 */ /* 0x000ea40008001121 */
[----:B--2---:R-:W-:Y:S05]  /*1b20*/  @!P0 BRA `(.L_x_23) ;  /* 0x0000006800b08947 */ /* 0x004fea0003800000 */
.L_x_22:
[----:B------:R2:W-:Y:S01]  /*1b30*/  @!P5 SYNCS.ARRIVE.TRANS64 RZ, [UR33], R3 ;  /* 0x00000003ffffd9a7 */ /* 0x0005e20008000021 */
[----:B------:R-:W-:Y:S04]  /*1b40*/  BSSY.RECONVERGENT B0, `(.L_x_24) ;  /* 0x0000003000007945 */ /* 0x000fe80003800200 */
[----:B------:R-:W-:Y:S05]  /*1b50*/  @P4 BRA `(.L_x_25) ;  /* 0x0000000000044947 */ /* 0x000fea0003800000 */
[----:B------:R-:W-:Y:S05]  /*1b60*/  BPT.TRAP 0x1 ;  /* 0x000000040000795c */ /* 0x000fea0000300000 */
.L_x_25:
[----:B------:R-:W-:Y:S05]  /*1b70*/  BSYNC.RECONVERGENT B0 ;  /* 0x0000000000007941 */ /* 0x000fea0003800200 */
.L_x_24:
[----:B------:R-:W-:Y:S02]  /*1b80*/  UIADD3 UR6, UPT, UPT, UR17, 0x1, URZ ;  /* 0x0000000111067890 */ /* 0x000fe4000fffe0ff */
[----:B------:R-:W-:Y:S02]  /*1b90*/  ULEA UR32, UR17, UR4, 0xb ;  /* 0x0000000411207291 */ /* 0x000fe4000f8e58ff */
[----:B------:R-:W-:Y:S02]  /*1ba0*/  UISETP.NE.AND UP0, UPT, UR6, 0x22, UPT ;  /* 0x000000220600788c */ /* 0x000fe4000bf05270 */
[----:B------:R-:W-:Y:S02]  /*1bb0*/  UIADD3 UR26, UP1, UPT, UR22, 0x80, URZ ;  /* 0x00000080161a7890 */ /* 0x000fe4000ff3e0ff */
[----:B------:R-:W-:Y:S02]  /*1bc0*/  USEL UR9, URZ, 0x1, UP0 ;  /* 0x00000001ff097887 */ /* 0x000fe40008000000 */
[----:B------:R-:W-:-:S02]  /*1bd0*/  USEL UR6, UR6, URZ, UP0 ;  /* 0x000000ff06067287 */ /* 0x000fc40008000000 */
[----:B------:R-:W-:Y:S02]  /*1be0*/  UIADD3 UR20, UP0, UPT, UR22, 0x180, URZ ;  /* 0x0000018016147890 */ /* 0x000fe4000ff1e0ff */
[----:B------:R-:W-:Y:S01]  /*1bf0*/  ULEA UR8, UR6, UR4, 0x3 ;  /* 0x0000000406087291 */ /* 0x000fe2000f8e18ff */
[----:B------:R-:W-:Y:S01]  /*1c00*/  LOP3.LUT R15, R15, UR9, RZ, 0x3c, !PT ;  /* 0x000000090f0f7c12 */ /* 0x000fe2000f8e3cff */
[----:B------:R-:W-:Y:S02]  /*1c10*/  USHF.L.U32 UR35, UR16, 0x5, URZ ;  /* 0x0000000510237899 */ /* 0x000fe400080006ff */
[----:B------:R-:W-:Y:S01]  /*1c20*/  UIADD3.X UR27, UPT, UPT, URZ, UR23, URZ, UP1, !UPT ;  /* 0x00000017ff1b7290 */ /* 0x000fe20008ffe4ff */
[----:B-1----:R-:W-:Y:S01]  /*1c30*/  SHF.L.U32 R2, R15, 0x1f, RZ ;  /* 0x0000001f0f027819 */ /* 0x002fe200000006ff */
[----:B------:R-:W-:Y:S02]  /*1c40*/  UIADD3 UR32, UPT, UPT, UR32, 0x4600, URZ ;  /* 0x0000460020207890 */ /* 0x000fe4000fffe0ff */
[----:B------:R-:W-:Y:S01]  /*1c50*/  UIADD3.X UR21, UPT, UPT, URZ, UR23, URZ, UP0, !UPT ;  /* 0x00000017ff157290 */ /* 0x000fe200087fe4ff */
[----:B------:R1:W1:Y:S01]  /*1c60*/  SYNCS.PHASECHK.TRANS64.TRYWAIT P0, [UR8+0x110], R2 ;  /* 0x00011002ff0075a7 */ /* 0x0002620008001108 */
[----:B------:R-:W-:Y:S01]  /*1c70*/  ULEA UR8, UR17, UR4, 0xc ;  /* 0x0000000411087291 */ /* 0x000fe2000f8e60ff */
[----:B------:R-:W-:Y:S01]  /*1c80*/  UMOV UR18, 0x0 ;  /* 0x0000000000127882 */ /* 0x000fe20000000000 */
[----:B------:R-:W-:-:S02]  /*1c90*/  UMOV UR19, 0x10000000 ;  /* 0x1000000000137882 */ /* 0x000fc40000000000 */
[----:B------:R-:W-:Y:S01]  /*1ca0*/  UIADD3 UR8, UPT, UPT, UR8, 0x15600, URZ ;  /* 0x0001560008087890 */ /* 0x000fe2000fffe0ff */
[----:B------:R1:W-:Y:S01]  /*1cb0*/  UTMALDG.3D [UR32], [UR26], desc[UR18] ;  /* 0x000012201a0075b4 */ /* 0x0003e20008011000 */
[----:B------:R-:W-:Y:S01]  /*1cc0*/  UMOV UR12, UR36 ;  /* 0x00000024000c7c82 */ /* 0x000fe20008000000 */
[----:B------:R-:W-:Y:S01]  /*1cd0*/  UMOV UR9, UR33 ;  /* 0x0000002100097c82 */ /* 0x000fe20008000000 */
[----:B------:R-:W-:Y:S01]  /*1ce0*/  UMOV UR10, UR35 ;  /* 0x00000023000a7c82 */ /* 0x000fe20008000000 */
[----:B------:R-:W-:Y:S01]  /*1cf0*/  UIADD3 UR16, UPT, UPT, UR16, 0x1, URZ ;  /* 0x0000000110107890 */ /* 0x000fe2000fffe0ff */
[----:B------:R-:W-:Y:S01]  /*1d00*/  UMOV UR24, UR5 ;  /* 0x0000000500187c82 */ /* 0x000fe20008000000 */
[----:B------:R-:W-:Y:S02]  /*1d10*/  UMOV UR17, UR6 ;  /* 0x0000000600117c82 */ /* 0x000fe40008000000 */
[----:B------:R1:W-:Y:S01]  /*1d20*/  UTMALDG.3D [UR8], [UR20], desc[UR18] ;  /* 0x00001208140075b4 */ /* 0x0003e20008011000 */
[----:B------:R-:W-:-:S09]  /*1d30*/  UISETP.NE.AND UP0, UPT, UR16, UR5, UPT ;  /* 0x000000051000728c */ /* 0x000fd2000bf05270 */
[----:B------:R-:W-:Y:S05]  /*1d40*/  BRA.U UP0, `(.L_x_26) ;  /* 0xfffffffd00607547 */ /* 0x000fea000b83ffff */
.L_x_21:
[----:B-1----:R-:W-:Y:S01]  /*1d50*/  ULEA UR8, UR6, UR4, 0x3 ;  /* 0x0000000406087291 */ /* 0x002fe2000f8e18ff */
[----:B------:R-:W-:Y:S01]  /*1d60*/  SHF.L.U32 R2, R15, 0x1f, RZ ;  /* 0x0000001f0f027819 */ /* 0x000fe200000006ff */
[----:B------:R-:W-:Y:S01]  /*1d70*/  @!P1 SYNCS.ARRIVE.TRANS64.A1T0 RZ, [UR4+0x248], RZ ;  /* 0x000248ffffff99a7 */ /* 0x000fe20008100004 */
[----:B------:R-:W-:-:S06]  /*1d80*/  UISETP.GT.AND UP0, UPT, UR15, UR14, UPT ;  /* 0x0000000e0f00728c */ /* 0x000fcc000bf04270 */
[----:B--2---:R1:W2:Y:S03]  /*1d90*/  SYNCS.PHASECHK.TRANS64.TRYWAIT P0, [UR8+0x110], R2 ;  /* 0x00011002ff0075a7 */ /* 0x0042a60008001108 */
[----:B------:R-:W-:Y:S05]  /*1da0*/  BRA.U !UP0, `(.L_x_27) ;  /* 0x0000000108ac7547 */ /* 0x000fea000b800000 */
[----:B------:R-:W-:Y:S01]  /*1db0*/  UIADD3 UR21, UPT, UPT, UR7, UR24, URZ ;  /* 0x0000001807157290 */ /* 0x000fe2000fffe0ff */
[----:B------:R-:W-:-:S11]  /*1dc0*/  UMOV UR25, UR6 ;  /* 0x0000000600197c82 */ /* 0x000fd60008000000 */
.L_x_32:
[----:B-1----:R-:W-:Y:S01]  /*1dd0*/  ULEA UR17, UR25, UR4, 0x3 ;  /* 0x0000000419117291 */ /* 0x002fe2000f8e18ff */
[----:B--2---:R-:W-:Y:S01]  /*1de0*/  @!P5 MOV R3, 0x1800 ;  /* 0x000018000003d802 */ /* 0x004fe20000000f00 */
[----:B--2---:R-:W-:Y:S10]  /*1df0*/  @P0 BRA `(.L_x_28) ;  /* 0x00000000000c0947 */ /* 0x004ff40003800000 */
[----:B------:R-:W-:-:S04]  /*1e00*/  SHF.L.U32 R5, R15, 0x1f, RZ ;  /* 0x0000001f0f057819 */ /* 0x000fc800000006ff */
[----:B------:R-:W2:Y:S02]  /*1e10*/  SYNCS.PHASECHK.TRANS64.TRYWAIT P0, [UR17+0x110], R5 ;  /* 0x00011005ff0075a7 */ /* 0x000ea40008001111 */
[----:B--2---:R-:W-:Y:S05]  /*1e20*/  @!P0 BRA `(.L_x_29) ;  /* 0x0000006800088947 */ /* 0x004fea0003800000 */
.L_x_28:
[----:B------:R2:W-:Y:S01]  /*1e30*/  @!P5 SYNCS.ARRIVE.TRANS64 RZ, [UR17], R3 ;  /* 0x00000003ffffd9a7 */ /* 0x0005e20008000011 */
[----:B------:R-:W-:Y:S04]  /*1e40*/  BSSY.RECONVERGENT B0, `(.L_x_30) ;  /* 0x0000003000007945 */ /* 0x000fe80003800200 */
[----:B------:R-:W-:Y:S05]  /*1e50*/  @P4 BRA `(.L_x_31) ;  /* 0x0000000000044947 */ /* 0x000fea0003800000 */
[----:B------:R-:W-:Y:S05]  /*1e60*/  BPT.TRAP 0x1 ;  /* 0x000000040000795c */ /* 0x000fea0000300000 */
.L_x_31:
[----:B------:R-:W-:Y:S05]  /*1e70*/  BSYNC.RECONVERGENT B0 ;  /* 0x0000000000007941 */ /* 0x000fea0003800200 */
.L_x_30:
        /* <DEDUP_REMOVED lines=10> */
[----:B------:R-:W-:Y:S01]  /*1f20*/  UIADD3 UR16, UPT, UPT, UR16, 0x4600, URZ ;  /* 0x0000460010107890 */ /* 0x000fe2000fffe0ff */
[----:B-1----:R-:W-:Y:S01]  /*1f30*/  SHF.L.U32 R2, R15, 0x1f, RZ ;  /* 0x0000001f0f027819 */ /* 0x002fe200000006ff */
[----:B------:R-:W-:Y:S02]  /*1f40*/  UIADD3.X UR31, UPT, UPT, URZ, UR23, URZ, UP1, !UPT ;  /* 0x00000017ff1f7290 */ /* 0x000fe40008ffe4ff */
[----:B------:R-:W-:Y:S01]  /*1f50*/  UIADD3.X UR29, UPT, UPT, URZ, UR23, URZ, UP0, !UPT ;  /* 0x00000017ff1d7290 */ /* 0x000fe200087fe4ff */
[----:B------:R1:W1:Y:S01]  /*1f60*/  SYNCS.PHASECHK.TRANS64.TRYWAIT P0, [UR8+0x110], R2 ;  /* 0x00011002ff0075a7 */ /* 0x0002620008001108 */
[----:B------:R-:W-:Y:S01]  /*1f70*/  ULEA UR8, UR25, UR4, 0xc ;  /* 0x0000000419087291 */ /* 0x000fe2000f8e60ff */
[----:B------:R-:W-:Y:S01]  /*1f80*/  UMOV UR26, 0x0 ;  /* 0x00000000001a7882 */ /* 0x000fe20000000000 */
[----:B------:R-:W-:-:S02]  /*1f90*/  UMOV UR27, 0x10000000 ;  /* 0x10000000001b7882 */ /* 0x000fc40000000000 */
[----:B------:R-:W-:Y:S01]  /*1fa0*/  UIADD3 UR8, UPT, UPT, UR8, 0x15600, URZ ;  /* 0x0001560008087890 */ /* 0x000fe2000fffe0ff */
[----:B------:R-:W-:Y:S01]  /*1fb0*/  UMOV UR18, UR34 ;  /* 0x0000002200127c82 */ /* 0x000fe20008000000 */
[----:B------:R-:W-:Y:S01]  /*1fc0*/  UMOV UR20, UR36 ;  /* 0x0000002400147c82 */ /* 0x000fe20008000000 */
[----:B------:R-:W-:Y:S01]  /*1fd0*/  UMOV UR12, UR36 ;  /* 0x00000024000c7c82 */ /* 0x000fe20008000000 */
[----:B------:R-:W-:Y:S01]  /*1fe0*/  UMOV UR9, UR17 ;  /* 0x0000001100097c82 */ /* 0x000fe20008000000 */
[----:B------:R-:W-:Y:S01]  /*1ff0*/  UMOV UR10, UR19 ;  /* 0x00000013000a7c82 */ /* 0x000fe20008000000 */
[----:B------:R1:W-:Y:S01]  /*2000*/  UTMALDG.3D [UR16], [UR30], desc[UR26] ;  /* 0x00001a101e0075b4 */ /* 0x0003e20008011000 */
[----:B------:R-:W-:Y:S01]  /*2010*/  UIADD3 UR24, UPT, UPT, UR24, 0x1, URZ ;  /* 0x0000000118187890 */ /* 0x000fe2000fffe0ff */
[----:B------:R-:W-:-:S03]  /*2020*/  UMOV UR25, UR6 ;  /* 0x0000000600197c82 */ /* 0x000fc60008000000 */
[----:B------:R-:W-:Y:S01]  /*2030*/  UISETP.NE.AND UP0, UPT, UR24, UR21, UPT ;  /* 0x000000151800728c */ /* 0x000fe2000bf05270 */
[----:B------:R1:W-:Y:S08]  /*2040*/  UTMALDG.3D [UR8], [UR28], desc[UR26] ;  /* 0x00001a081c0075b4 */ /* 0x0003f00008011000 */
[----:B------:R-:W-:Y:S05]  /*2050*/  BRA.U UP0, `(.L_x_32) ;  /* 0xfffffffd005c7547 */ /* 0x000fea000b83ffff */
.L_x_27:
[C---:B-1----:R-:W-:Y:S01]  /*2060*/  LEA R2, R14.reuse, UR4, 0x3 ;  /* 0x000000040e027c11 */ /* 0x042fe2000f8e18ff */
[----:B------:R-:W-:Y:S01]  /*2070*/  NOP ;  /* 0x0000000000007918 */ /* 0x000fe20000000000 */
[----:B--2---:R-:W-:Y:S02]  /*2080*/  SHF.L.U32 R3, R13, 0x1f, RZ ;  /* 0x0000001f0d037819 */ /* 0x004fe400000006ff */
[----:B------:R-:W-:Y:S02]  /*2090*/  LEA R4, R14, UR4, 0x4 ;  /* 0x000000040e047c11 */ /* 0x000fe4000f8e20ff */
[----:B------:R-:W1:Y:S02]  /*20a0*/  SYNCS.PHASECHK.TRANS64.TRYWAIT P0, [R2+URZ+0x250], R3 ;  /* 0x00025003020075a7 */ /* 0x000e6400080011ff */
[----:B-1----:R-:W-:Y:S05]  /*20b0*/  @!P0 BRA `(.L_x_33) ;  /* 0x00000064007c8947 */ /* 0x002fea0003800000 */
.L_x_139:
[----:B------:R-:W2:Y:S01]  /*20c0*/  LDS.128 R4, [R4+0x2e0] ;  /* 0x0002e00004047984 */ /* 0x000ea20000000c00 */
[----:B---3--:R-:W-:Y:S01]  /*20d0*/  ISETP.GE.AND P0, PT, R40, 0x1, PT ;  /* 0x000000012800780c */ /* 0x008fe20003f06270 */
[----:B-1----:R-:W-:Y:S01]  /*20e0*/  VIADD R2, R2, 0x260 ;  /* 0x0000026002027836 */ /* 0x002fe20000000000 */
[----:B------:R-:W-:Y:S01]  /*20f0*/  @!PT LDS RZ, [RZ] ;  /* 0x00000000fffff984 */ /* 0x000fe20000000800 */
[----:B------:R-:W-:Y:S01]  /*2100*/  @!PT LDS RZ, [RZ] ;  /* 0x00000000fffff984 */ /* 0x000fe20000000800 */
[----:B------:R-:W-:Y:S01]  /*2110*/  @!PT LDS RZ, [RZ] ;  /* 0x00000000fffff984 */ /* 0x000fe20000000800 */
[----:B------:R-:W-:Y:S01]  /*2120*/  @!PT LDS RZ, [RZ] ;  /* 0x00000000fffff984 */ /* 0x000fe20000000800 */
[----:B------:R1:W-:Y:S06]  /*2130*/  MEMBAR.ALL.CTA ;  /* 0x0000000000007992 */ /* 0x0003ec0000008000 */
[----:B-1----:R-:W1:Y:S01]  /*2140*/  FENCE.VIEW.ASYNC.S ;  /* 0x00000000000073c6 */ /* 0x002e620000000000 */
[----:B------:R-:W-:-:S04]  /*2150*/  PRMT R2, RZ, 0x654, R2 ;  /* 0x00000654ff027816 */ /* 0x000fc80000000002 */
[----:B-1----:R1:W-:Y:S01]  /*2160*/  SYNCS.ARRIVE.TRANS64.RED.A1T0 RZ, [R2+URZ], RZ ;  /* 0x000000ff02ff79a7 */ /* 0x0023e200081004ff */
[----:B--2---:R-:W-:-:S13]  /*2170*/  LOP3.LUT P2, RZ, R6, 0x1, RZ, 0xc0, !PT ;  /* 0x0000000106ff7812 */ /* 0x004fda000784c0ff */
[----:B------:R-:W-:Y:S01]  /*2180*/  @P2 SHF.R.U32.HI R3, RZ, 0x10, R5 ;  /* 0x00000010ff032819 */ /* 0x000fe20000011605 */
[----:B------:R-:W-:Y:S01]  /*2190*/  VOTEU.ANY UP0, P2 ;  /* 0x0000000000ff7886 */ /* 0x000fe20001000100 */
[----:B------:R-:W-:Y:S02]  /*21a0*/  @P2 MOV R11, R4 ;  /* 0x00000004000b2202 */ /* 0x000fe40000000f00 */
[----:B------:R-:W-:Y:S02]  /*21b0*/  @P2 R2UR.BROADCAST UR8, R3 ;  /* 0x00000000030822ca */ /* 0x000fe400008e0000 */
[----:B------:R-:W-:-:S11]  /*21c0*/  @P2 LOP3.LUT R8, R5, 0xffff, RZ, 0xc0, !PT ;  /* 0x0000ffff05082812 */ /* 0x000fd600078ec0ff */
[----:B------:R-:W-:Y:S01]  /*21d0*/  @UP0 UMOV UR36, UR8 ;  /* 0x0000000800240c82 */ /* 0x000fe20008000000 */
[----:B-1----:R-:W-:Y:S05]  /*21e0*/  @!P0 BRA `(.L_x_34) ;  /* 0x0000000000b88947 */ /* 0x002fea0003800000 */
[----:B------:R-:W4:Y:S01]  /*21f0*/  LDC.64 R4, c[0x0][0xb18] ;  /* 0x0002c600ff047b82 */ /* 0x000f220000000a00 */
[----:B------:R-:W-:-:S07]  /*2200*/  ISETP.NE.AND P3, PT, R40, 0x1, PT ;  /* 0x000000012800780c */ /* 0x000fce0003f65270 */
[----:B------:R-:W1:Y:S08]  /*2210*/  LDC.64 R6, c[0x0][0xb10] ;  /* 0x0002c400ff067b82 */ /* 0x000e700000000a00 */
[----:B------:R-:W2:Y:S08]  /*2220*/  LDC R16, c[0x0][0xb20] ;  /* 0x0002c800ff107b82 */ /* 0x000eb00000000800 */
[----:B------:R-:W3:Y:S01]  /*2230*/  LDC R18, c[0x0][0xb0c] ;  /* 0x0002c300ff127b82 */ /* 0x000ee20000000800 */
[----:B----4-:R-:W-:Y:S01]  /*2240*/  IMAD.HI.U32 R17, R0, R5, RZ ;  /* 0x0000000500117227 */ /* 0x010fe200078e00ff */
[----:B------:R-:W-:-:S03]  /*2250*/  ISETP.NE.AND P0, PT, R4, 0x1, PT ;  /* 0x000000010400780c */ /* 0x000fc60003f05270 */
[----:B------:R-:W-:-:S03]  /*2260*/  IMAD.HI.U32 R5, R8, R5, RZ ;  /* 0x0000000508057227 */ /* 0x000fc600078e00ff */
[----:B------:R-:W4:Y:S01]  /*2270*/  LDC.64 R2, c[0x0][0xb28] ;  /* 0x0002ca00ff027b82 */ /* 0x000f220000000a00 */
[----:B-1----:R-:W-:-:S04]  /*2280*/  IMAD.HI.U32 R20, R9, R6, RZ ;  /* 0x0000000609147227 */ /* 0x002fc800078e00ff */
[----:B------:R-:W-:Y:S01]  /*2290*/  IMAD.HI.U32 R22, R11, R6, RZ ;  /* 0x000000060b167227 */ /* 0x000fe200078e00ff */
[----:B------:R-:W-:Y:S02]  /*22a0*/  SHF.R.U32.HI R20, RZ, R7, R20 ;  /* 0x00000007ff147219 */ /* 0x000fe40000011614 */
[-C--:B--2---:R-:W-:Y:S02]  /*22b0*/  SHF.R.U32.HI R17, RZ, R16.reuse, R17 ;  /* 0x00000010ff117219 */ /* 0x084fe40000011611 */
[----:B------:R-:W-:Y:S02]  /*22c0*/  SHF.R.U32.HI R5, RZ, R16, R5 ;  /* 0x00000010ff057219 */ /* 0x000fe40000011605 */
[----:B------:R-:W-:Y:S02]  /*22d0*/  SEL R17, R0, R17, !P0 ;  /* 0x0000001100117207 */ /* 0x000fe40004000000 */
[----:B------:R-:W-:Y:S02]  /*22e0*/  SHF.R.U32.HI R22, RZ, R7, R22 ;  /* 0x00000007ff167219 */ /* 0x000fe40000011616 */
[----:B---3--:R-:W-:-:S02]  /*22f0*/  ISETP.NE.AND P1, PT, R18, 0x1, PT ;  /* 0x000000011200780c */ /* 0x008fc40003f25270 */
[----:B------:R-:W-:Y:S02]  /*2300*/  SEL R5, R8, R5, !P0 ;  /* 0x0000000508057207 */ /* 0x000fe40004000000 */
[----:B------:R-:W-:Y:S02]  /*2310*/  SEL R19, R9, R20, !P1 ;  /* 0x0000001409137207 */ /* 0x000fe40004800000 */
[----:B------:R-:W-:Y:S01]  /*2320*/  SEL R7, R11, R22, !P1 ;  /* 0x000000160b077207 */ /* 0x000fe20004800000 */
[----:B----4-:R-:W-:-:S04]  /*2330*/  IMAD.HI.U32 R20, R17, R2, RZ ;  /* 0x0000000211147227 */ /* 0x010fc800078e00ff */
[----:B------:R-:W-:Y:S01]  /*2340*/  IMAD.HI.U32 R6, R19, R2, RZ ;  /* 0x0000000213067227 */ /* 0x000fe200078e00ff */
[----:B------:R-:W-:-:S04]  /*2350*/  @P3 SHF.R.U32.HI R17, RZ, R3, R20 ;  /* 0x00000003ff113219 */ /* 0x000fc80000011614 */
[----:B------:R-:W-:Y:S01]  /*2360*/  @P3 SHF.R.U32.HI R19, RZ, R3, R6 ;  /* 0x00000003ff133219 */ /* 0x000fe20000011606 */
[----:B------:R-:W-:-:S04]  /*2370*/  IMAD R17, R40, R17, RZ ;  /* 0x0000001128117224 */ /* 0x000fc800078e02ff */
[----:B------:R-:W-:Y:S01]  /*2380*/  IMAD R6, R40, R19, RZ ;  /* 0x0000001328067224 */ /* 0x000fe200078e02ff */
[C---:B------:R-:W-:Y:S02]  /*2390*/  ISETP.GE.AND P0, PT, R5.reuse, R17, PT ;  /* 0x000000110500720c */ /* 0x040fe40003f06270 */
[----:B------:R-:W-:Y:S02]  /*23a0*/  IADD3 R17, PT, PT, -R5, RZ, RZ ;  /* 0x000000ff05117210 */ /* 0x000fe40007ffe1ff */
[----:B------:R-:W-:Y:S01]  /*23b0*/  ISETP.GE.OR P0, PT, R7, R6, P0 ;  /* 0x000000060700720c */ /* 0x000fe20000706670 */
[----:B------:R-:W-:-:S04]  /*23c0*/  IMAD.HI.U32 R6, R5, R2, RZ ;  /* 0x0000000205067227 */ /* 0x000fc800078e00ff */
[----:B------:R-:W-:Y:S01]  /*23d0*/  IMAD R8, R4, R17, R8 ;  /* 0x0000001104087224 */ /* 0x000fe200078e0208 */
[----:B------:R-:W-:-:S04]  /*23e0*/  SHF.R.U32.HI R6, RZ, R3, R6 ;  /* 0x00000003ff067219 */ /* 0x000fc80000011606 */
[----:B------:R-:W-:-:S03]  /*23f0*/  SEL R6, R5, R6, !P3 ;  /* 0x0000000605067207 */ /* 0x000fc60005800000 */
[----:B------:R-:W-:-:S04]  /*2400*/  @!P0 IMAD.HI.U32 R16, R7, R2, RZ ;  /* 0x0000000207108227 */ /* 0x000fc800078e00ff */
[----:B------:R-:W-:Y:S01]  /*2410*/  IMAD.MOV R2, RZ, RZ, -R6 ;  /* 0x000000ffff027224 */ /* 0x000fe200078e0a06 */
[----:B------:R-:W-:-:S03]  /*2420*/  @!P0 SHF.R.U32.HI R16, RZ, R3, R16 ;  /* 0x00000003ff108219 */ /* 0x000fc60000011610 */
[----:B------:R-:W-:Y:S01]  /*2430*/  IMAD R2, R40, R2, R5 ;  /* 0x0000000228027224 */ /* 0x000fe200078e0205 */
        /* <DEDUP_REMOVED lines=9> */
.L_x_34:
[----:B------:R-:W1:Y:S02]  /*24d0*/  LDCU UR8, c[0x0][0xb30] ;  /* 0x00016600ff0877ac */ /* 0x000e640008000800 */
[----:B-1----:R-:W-:-:S09]  /*24e0*/  UISETP.NE.AND UP0, UPT, UR8, 0x1, UPT ;  /* 0x000000010800788c */ /* 0x002fd2000bf05270 */
[----:B------:R-:W-:Y:S05]  /*24f0*/  BRA.U UP0, `(.L_x_35) ;  /* 0x0000000100407547 */ /* 0x000fea000b800000 */
[----:B------:R-:W1:Y:S08]  /*2500*/  LDC.64 R4, c[0x0][0xb10] ;  /* 0x0002c400ff047b82 */ /* 0x000e700000000a00 */
[----:B------:R-:W2:Y:S08]  /*2510*/  LDC.64 R2, c[0x0][0xb18] ;  /* 0x0002c600ff027b82 */ /* 0x000eb00000000a00 */
[----:B------:R-:W3:Y:S08]  /*2520*/  LDC R6, c[0x0][0xb20] ;  /* 0x0002c800ff067b82 */ /* 0x000ef00000000800 */
[----:B------:R-:W4:Y:S01]  /*2530*/  LDC R16, c[0x0][0xb0c] ;  /* 0x0002c300ff107b82 */ /* 0x000f220000000800 */
[----:B-1----:R-:W-:-:S05]  /*2540*/  IMAD.HI.U32 R4, R11, R4, RZ ;  /* 0x000000040b047227 */ /* 0x002fca00078e00ff */
[----:B------:R-:W-:Y:S01]  /*2550*/  SHF.R.U32.HI R4, RZ, R5, R4 ;  /* 0x00000005ff047219 */ /* 0x000fe20000011604 */
[----:B--2---:R-:W-:Y:S01]  /*2560*/  IMAD.HI.U32 R3, R8, R3, RZ ;  /* 0x0000000308037227 */ /* 0x004fe200078e00ff */
[----:B------:R-:W-:-:S04]  /*2570*/  ISETP.NE.AND P0, PT, R2, 0x1, PT ;  /* 0x000000010200780c */ /* 0x000fc80003f05270 */
[----:B---3--:R-:W-:-:S04]  /*2580*/  SHF.R.U32.HI R3, RZ, R6, R3 ;  /* 0x00000006ff037219 */ /* 0x008fc80000011603 */
[----:B------:R-:W-:Y:S02]  /*2590*/  SEL R3, R8, R3, !P0 ;  /* 0x0000000308037207 */ /* 0x000fe40004000000 */
[----:B----4-:R-:W-:-:S04]  /*25a0*/  ISETP.NE.AND P1, PT, R16, 0x1, PT ;  /* 0x000000011000780c */ /* 0x010fc80003f25270 */
[----:B------:R-:W-:-:S05]  /*25b0*/  SEL R4, R11, R4, !P1 ;  /* 0x000000040b047207 */ /* 0x000fca0004800000 */
[----:B------:R-:W-:Y:S02]  /*25c0*/  IMAD.IADD R5, R3, 0x1, -R4 ;  /* 0x0000000103057824 */ /* 0x000fe400078e0a04 */
[----:B------:R-:W-:Y:S02]  /*25d0*/  IMAD.IADD R3, R4, 0x1, -R3 ;  /* 0x0000000104037824 */ /* 0x000fe400078e0a03 */
[----:B------:R-:W-:Y:S02]  /*25e0*/  IMAD R11, R5, R16, R11 ;  /* 0x00000010050b7224 */ /* 0x000fe400078e020b */
[----:B------:R-:W-:-:S07]  /*25f0*/  IMAD R8, R3, R2, R8 ;  /* 0x0000000203087224 */ /* 0x000fce00078e0208 */
.L_x_35:
[----:B------:R-:W-:Y:S01]  /*2600*/  VIADD R14, R14, 0x1 ;  /* 0x000000010e0e7836 */ /* 0x000fe20000000000 */
[----:B------:R-:W-:Y:S01]  /*2610*/  PLOP3.LUT P1, PT, PT, PT, PT, 0x80, 0x8 ;  /* 0x000000000008781c */ /* 0x000fe20003f2f070 */
[----:B------:R-:W-:Y:S02]  /*2620*/  IMAD.IADD R21, R11, 0x1, R90 ;  /* 0x000000010b157824 */ /* 0x000fe400078e025a */
[----:B------:R-:W-:Y:S01]  /*2630*/  IMAD.IADD R20, R8, 0x1, R83 ;  /* 0x0000000108147824 */ /* 0x000fe200078e0253 */
[----:B------:R-:W-:-:S04]  /*2640*/  ISETP.NE.AND P0, PT, R14, 0x2, PT ;  /* 0x000000020e00780c */ /* 0x000fc80003f05270 */
[----:B------:R-:W-:Y:S02]  /*2650*/  SEL R2, RZ, 0x1, P0 ;  /* 0x00000001ff027807 */ /* 0x000fe40000000000 */
[----:B------:R-:W-:Y:S02]  /*2660*/  SEL R14, R14, RZ, P0 ;  /* 0x000000ff0e0e7207 */ /* 0x000fe40000000000 */
[----:B------:R-:W-:Y:S01]  /*2670*/  LOP3.LUT R13, R13, R2, RZ, 0x3c, !PT ;  /* 0x000000020d0d7212 */ /* 0x000fe200078e3cff */
[----:B------:R-:W-:Y:S06]  /*2680*/  @P2 BRA `(.L_x_36) ;  /* 0xfffffff000982947 */ /* 0x000fec000383ffff */
[----:B------:R-:W-:Y:S01]  /*2690*/  UIADD3 UR4, UPT, UPT, UR4, 0x110, URZ ;  /* 0x0000011004047890 */ /* 0x000fe2000fffe0ff */
[----:B------:R-:W-:-:S03]  /*26a0*/  SHF.L.U32 R3, R15, 0x1f, RZ ;  /* 0x0000001f0f037819 */ /* 0x000fc600000006ff */
[----:B------:R-:W-:-:S09]  /*26b0*/  ULEA UR5, UR6, UR4, 0x3 ;  /* 0x0000000406057291 */ /* 0x000fd2000f8e18ff */
[----:B------:R-:W1:Y:S02]  /*26c0*/  SYNCS.PHASECHK.TRANS64.TRYWAIT P0, [UR5], R3 ;  /* 0x00000003ff0075a7 */ /* 0x000e640008001105 */
[----:B-1----:R-:W-:Y:S05]  /*26d0*/  @!P0 BRA `(.L_x_37) ;  /* 0x0000006000088947 */ /* 0x002fea0003800000 */
.L_x_141:
[----:B------:R-:W-:-:S04]  /*26e0*/  UIADD3 UR6, UPT, UPT, UR6, 0x1, URZ ;  /* 0x0000000106067890 */ /* 0x000fc8000fffe0ff */
[----:B------:R-:W-:-:S04]  /*26f0*/  UISETP.NE.AND UP0, UPT, UR6, 0x22, UPT ;  /* 0x000000220600788c */ /* 0x000fc8000bf05270 */
[----:B------:R-:W-:Y:S02]  /*2700*/  USEL UR7, URZ, 0x1, UP0 ;  /* 0x00000001ff077887 */ /* 0x000fe40008000000 */
[----:B------:R-:W-:-:S04]  /*2710*/  USEL UR6, UR6, URZ, UP0 ;  /* 0x000000ff06067287 */ /* 0x000fc80008000000 */
[----:B------:R-:W-:Y:S01]  /*2720*/  ULEA UR5, UR6, UR4, 0x3 ;  /* 0x0000000406057291 */ /* 0x000fe2000f8e18ff */
[----:B------:R-:W-:-:S04]  /*2730*/  LOP3.LUT R2, R15, UR7, RZ, 0x3c, !PT ;  /* 0x000000070f027c12 */ /* 0x000fc8000f8e3cff */
[----:B-1----:R-:W-:-:S04]  /*2740*/  SHF.L.U32 R3, R2, 0x1f, RZ ;  /* 0x0000001f02037819 */ /* 0x002fc800000006ff */
[----:B------:R-:W1:Y:S02]  /*2750*/  SYNCS.PHASECHK.TRANS64.TRYWAIT P0, [UR5], R3 ;  /* 0x00000003ff0075a7 */ /* 0x000e640008001105 */
[----:B-1----:R-:W-:Y:S05]  /*2760*/  @!P0 BRA `(.L_x_38) ;  /* 0x0000005c00fc8947 */ /* 0x002fea0003800000 */
.L_x_143:
        /* <DEDUP_REMOVED lines=9> */
.L_x_145:
        /* <DEDUP_REMOVED lines=9> */
.L_x_147:
        /* <DEDUP_REMOVED lines=9> */
.L_x_149:
        /* <DEDUP_REMOVED lines=9> */
.L_x_151:
        /* <DEDUP_REMOVED lines=9> */
.L_x_153:
        /* <DEDUP_REMOVED lines=9> */
.L_x_155:
        /* <DEDUP_REMOVED lines=9> */
.L_x_157:
        /* <DEDUP_REMOVED lines=9> */
.L_x_159:
        /* <DEDUP_REMOVED lines=9> */
.L_x_161:
        /* <DEDUP_REMOVED lines=9> */
.L_x_163:
        /* <DEDUP_REMOVED lines=9> */
.L_x_165:
        /* <DEDUP_REMOVED lines=9> */
.L_x_167:
        /* <DEDUP_REMOVED lines=9> */
.L_x_169:
        /* <DEDUP_REMOVED lines=9> */
.L_x_171:
        /* <DEDUP_REMOVED lines=9> */
.L_x_173:
        /* <DEDUP_REMOVED lines=9> */
.L_x_175:
        /* <DEDUP_REMOVED lines=9> */
.L_x_177:
        /* <DEDUP_REMOVED lines=9> */
.L_x_179:
        /* <DEDUP_REMOVED lines=9> */
.L_x_181:
        /* <DEDUP_REMOVED lines=9> */
.L_x_183:
        /* <DEDUP_REMOVED lines=9> */
.L_x_185:
        /* <DEDUP_REMOVED lines=9> */
.L_x_187:
        /* <DEDUP_REMOVED lines=9> */
.L_x_189:
        /* <DEDUP_REMOVED lines=9> */
.L_x_191:
        /* <DEDUP_REMOVED lines=9> */
.L_x_193:
        /* <DEDUP_REMOVED lines=9> */
.L_x_195:
        /* <DEDUP_REMOVED lines=9> */
.L_x_197:
        /* <DEDUP_REMOVED lines=9> */
.L_x_199:
        /* <DEDUP_REMOVED lines=9> */
.L_x_201:
        /* <DEDUP_REMOVED lines=9> */
.L_x_203:
        /* <DEDUP_REMOVED lines=9> */
.L_x_205:
[----:B------:R-:W-:-:S04]  /*38e0*/  UIADD3 UR6, UPT, UPT, UR6, 0x1, URZ ;  /* 0x0000000106067890 */ /* 0x000fc8000fffe0ff */
[----:B------:R-:W-:-:S04]  /*38f0*/  UISETP.NE.AND UP0, UPT, UR6, 0x22, UPT ;  /* 0x000000220600788c */ /* 0x000fc8000bf05270 */
[----:B------:R-:W-:Y:S02]  /*3900*/  USEL UR5, URZ, 0x1, UP0 ;  /* 0x00000001ff057887 */ /* 0x000fe40008000000 */
[----:B------:R-:W-:-:S04]  /*3910*/  USEL UR6, UR6, URZ, UP0 ;  /* 0x000000ff06067287 */ /* 0x000fc80008000000 */
[----:B------:R-:W-:Y:S01]  /*3920*/  ULEA UR6, UR6, UR4, 0x3 ;  /* 0x0000000406067291 */ /* 0x000fe2000f8e18ff */
[----:B-1----:R-:W-:-:S04]  /*3930*/  LOP3.LUT R3, R2, UR5, RZ, 0x3c, !PT ;  /* 0x0000000502037c12 */ /* 0x002fc8000f8e3cff */
[----:B------:R-:W-:Y:S01]  /*3940*/  SHF.L.U32 R3, R3, 0x1f, RZ ;  /* 0x0000001f03037819 */ /* 0x000fe200000006ff */
[----:B----4-:R-:W-:-:S07]  /*3950*/  IMAD.U32 R0, RZ, RZ, UR6 ;  /* 0x00000006ff007e24 */ /* 0x010fce000f8e00ff */
.L_x_70:
[----:B-1----:R1:W2:Y:S02]  /*3960*/  SYNCS.PHASECHK.TRANS64.TRYWAIT P0, [R0+URZ], R3 ;  /* 0x00000003000075a7 */ /* 0x0022a400080011ff */
[----:B--2---:R-:W-:Y:S05]  /*3970*/  @!P0 NANOSLEEP.SYNCS 0x989680 ;  /* 0x009896800000895d */ /* 0x004fea0003900000 */
[----:B------:R-:W2:Y:S02]  /*3980*/  @!P0 SYNCS.PHASECHK.TRANS64 P0, [R0+URZ], R3 ;  /* 0x00000003000085a7 */ /* 0x000ea400080010ff */
[----:B--2---:R-:W-:Y:S05]  /*3990*/  @P0 EXIT ;  /* 0x000000000000094d */ /* 0x004fea0003800000 */
[----:B------:R-:W-:Y:S05]  /*39a0*/  BRA `(.L_x_70) ;  /* 0xfffffffc00ec7947 */ /* 0x000fea000383ffff */
.L_x_18:
[----:B------:R-:W-:-:S04]  /*39b0*/  UISETP.NE.AND UP1, UPT, UR37, URZ, UPT ;  /* 0x000000ff2500728c */ /* 0x000fc8000bf25270 */
[----:B------:R-:W-:-:S09]  /*39c0*/  UISETP.NE.OR UP1, UPT, UR8, 0x1, UP1 ;  /* 0x000000010800788c */ /* 0x000fd20008f25670 */
[----:B------:R-:W-:Y:S05]  /*39d0*/  BRA.U UP1, `(.L_x_71) ;  /* 0x0000000501487547 */ /* 0x000fea000b800000 */
[----:B------:R-:W-:Y:S01]  /*39e0*/  ISETP.NE.AND P2, PT, R2, RZ, PT ;  /* 0x000000ff0200720c */ /* 0x000fe20003f45270 */
[----:B------:R-:W-:Y:S01]  /*39f0*/  IMAD.MOV.U32 R12, RZ, RZ, 0x1 ;  /* 0x00000001ff0c7424 */ /* 0x000fe200078e00ff */
[----:B------:R-:W-:Y:S02]  /*3a00*/  CS2R R10, SRZ ;  /* 0x00000000000a7805 */ /* 0x000fe4000001ff00 */
[----:B------:R-:W-:Y:S01]  /*3a10*/  CS2R R8, SRZ ;  /* 0x0000000000087805 */ /* 0x000fe2000001ff00 */
[----:B------:R-:W-:Y:S01]  /*3a20*/  UMOV UR4, 0x400 ;  /* 0x0000040000047882 */ /* 0x000fe20000000000 */
[----:B------:R-:W-:Y:S01]  /*3a30*/  UMOV UR6, URZ ;  /* 0x000000ff00067c82 */ /* 0x000fe20008000000 */
[----:B------:R-:W-:-:S12]  /*3a40*/  ULEA UR37, UR37, UR4, 0x18 ;  /* 0x0000000425257291 */ /* 0x000fd8000f8ec0ff */
.L_x_75:
[----:B------:R-:W-:Y:S02]  /*3a50*/  LEA R0, R8, UR37, 0x3 ;  /* 0x0000002508007c11 */ /* 0x000fe4000f8e18ff */
[----:B------:R-:W-:-:S03]  /*3a60*/  SHF.L.U32 R5, R9, 0x1f, RZ ;  /* 0x0000001f09057819 */ /* 0x000fc600000006ff */
[----:B------:R-:W-:Y:S01]  /*3a70*/  VIADD R4, R0, 0x2c0 ;  /* 0x000002c000047836 */ /* 0x000fe20000000000 */
[----:B------:R-:W1:Y:S02]  /*3a80*/  SYNCS.PHASECHK.TRANS64.TRYWAIT P0, [R0+URZ+0x2b0], R5 ;  /* 0x0002b005000075a7 */ /* 0x000e6400080011ff */
[----:B-1----:R-:W-:Y:S05]  /*3a90*/  @!P0 BRA `(.L_x_72) ;  /* 0x0000005800308947 */ /* 0x002fea0003800000 */
.L_x_206:
[----:B------:R-:W-:Y:S01]  /*3aa0*/  ULEA UR5, UR6, UR37, 0x3 ;  /* 0x0000002506057291 */ /* 0x000fe2000f8e18ff */
[----:B------:R-:W-:Y:S02]  /*3ab0*/  PRMT R4, RZ, 0x654, R4 ;  /* 0x00000654ff047816 */ /* 0x000fe40000000004 */
[----:B-1----:R-:W-:Y:S01]  /*3ac0*/  SHF.L.U32 R5, R12, 0x1f, RZ ;  /* 0x0000001f0c057819 */ /* 0x002fe200000006ff */
[----:B------:R-:W-:Y:S01]  /*3ad0*/  UIADD3 UR4, UPT, UPT, UR5, 0x250, URZ ;  /* 0x0000025005047890 */ /* 0x000fe2000fffe0ff */
[----:B------:R1:W-:Y:S05]  /*3ae0*/  SYNCS.ARRIVE.TRANS64.RED.A1T0 RZ, [R4+URZ], RZ ;  /* 0x000000ff04ff79a7 */ /* 0x0003ea00081004ff */
[----:B------:R-:W-:Y:S01]  /*3af0*/  IMAD.U32 R7, RZ, RZ, UR4 ;  /* 0x00000004ff077e24 */ /* 0x000fe2000f8e00ff */
[----:B------:R-:W2:Y:S04]  /*3b00*/  SYNCS.PHASECHK.TRANS64.TRYWAIT P0, [UR5+0x260], R5 ;  /* 0x00026005ff0075a7 */ /* 0x000ea80008001105 */
[----:B------:R-:W-:Y:S01]  /*3b10*/  PRMT R6, R2, 0x654, R7 ;  /* 0x0000065402067816 */ /* 0x000fe20000000007 */
[----:B-1----:R-:W-:Y:S01]  /*3b20*/  @!P2 IMAD.MOV.U32 R4, RZ, RZ, 0x10 ;  /* 0x00000010ff04a424 */ /* 0x002fe200078e00ff */
[----:B--2---:R-:W-:Y:S06]  /*3b30*/  @!P0 BRA `(.L_x_73) ;  /* 0x00000058001c8947 */ /* 0x004fec0003800000 */
.L_x_208:
[----:B------:R-:W-:Y:S01]  /*3b40*/  ULEA UR4, UR6, UR37, 0x4 ;  /* 0x0000002506047291 */ /* 0x000fe2000f8e20ff */
[----:B------:R-:W-:Y:S01]  /*3b50*/  SEL R3, R6, R3, !P2 ;  /* 0x0000000306037207 */ /* 0x000fe20005000000 */
[----:B------:R-:W-:Y:S01]  /*3b60*/  UIADD3 UR5, UPT, UPT, UR5, 0x250, URZ ;  /* 0x0000025005057890 */ /* 0x000fe2000fffe0ff */
[----:B-1----:R-:W-:Y:S01]  /*3b70*/  LEA R0, R11, UR37, 0x3 ;  /* 0x000000250b007c11 */ /* 0x002fe2000f8e18ff */
[----:B------:R-:W-:Y:S01]  /*3b80*/  UIADD3 UR4, UPT, UPT, UR4, 0x2e0, URZ ;  /* 0x000002e004047890 */ /* 0x000fe2000fffe0ff */
[----:B------:R-:W-:Y:S01]  /*3b90*/  SHF.L.U32 R5, R10, 0x1f, RZ ;  /* 0x0000001f0a057819 */ /* 0x000fe200000006ff */
[----:B------:R1:W-:Y:S01]  /*3ba0*/  @!P2 SYNCS.ARRIVE.TRANS64.RED RZ, [R3+URZ], R4 ;  /* 0x0000000403ffa9a7 */ /* 0x0003e200080004ff */
[----:B------:R-:W-:Y:S01]  /*3bb0*/  UIADD3 UR6, UPT, UPT, UR6, 0x1, URZ ;  /* 0x0000000106067890 */ /* 0x000fe2000fffe0ff */
[----:B------:R-:W-:-:S03]  /*3bc0*/  VIADD R8, R8, 0x1 ;  /* 0x0000000108087836 */ /* 0x000fc60000000000 */
[----:B------:R-:W-:Y:S02]  /*3bd0*/  UISETP.NE.AND UP0, UPT, UR6, 0x2, UPT ;  /* 0x000000020600788c */ /* 0x000fe4000bf05270 */
[----:B------:R-:W-:Y:S06]  /*3be0*/  UGETNEXTWORKID.BROADCAST [UR4], [UR5] ;  /* 0x00000000040073ca */ /* 0x000fec0008000100 */
[----:B------:R-:W-:Y:S01]  /*3bf0*/  USEL UR4, URZ, 0x1, UP0 ;  /* 0x00000001ff047887 */ /* 0x000fe20008000000 */
[----:B------:R-:W-:Y:S01]  /*3c00*/  ISETP.NE.AND P0, PT, R8, 0x2, PT ;  /* 0x000000020800780c */ /* 0x000fe20003f05270 */
[----:B------:R-:W-:Y:S01]  /*3c10*/  USEL UR6, UR6, URZ, UP0 ;  /* 0x000000ff06067287 */ /* 0x000fe20008000000 */
[----:B------:R-:W2:Y:S03]  /*3c20*/  SYNCS.PHASECHK.TRANS64.TRYWAIT P1, [R0+URZ+0x250], R5 ;  /* 0x00025005000075a7 */ /* 0x000ea600080211ff */
[----:B------:R-:W-:Y:S01]  /*3c30*/  LOP3.LUT R12, R12, UR4, RZ, 0x3c, !PT ;  /* 0x000000040c0c7c12 */ /* 0x000fe2000f8e3cff */
[----:B-12---:R-:W-:Y:S07]  /*3c40*/  @!P1 BRA `(.L_x_74) ;  /* 0x0000005400f09947 */ /* 0x006fee0003800000 */
.L_x_209:
[C---:B------:R-:W-:Y:S01]  /*3c50*/  LEA R4, R11.reuse, UR37, 0x4 ;  /* 0x000000250b047c11 */ /* 0x040fe2000f8e20ff */
[----:B-1----:R-:W-:Y:S01]  /*3c60*/  VIADD R0, R0, 0x260 ;  /* 0x0000026000007836 */ /* 0x002fe20000000000 */
[----:B------:R-:W-:Y:S01]  /*3c70*/  SEL R8, R8, RZ, P0 ;  /* 0x000000ff08087207 */ /* 0x000fe20000000000 */
[----:B------:R-:W-:-:S03]  /*3c80*/  VIADD R11, R11, 0x1 ;  /* 0x000000010b0b7836 */ /* 0x000fc60000000000 */
[----:B------:R-:W1:Y:S01]  /*3c90*/  LDS.128 R4, [R4+0x2e0] ;  /* 0x0002e00004047984 */ /* 0x000e620000000c00 */
[----:B------:R-:W-:Y:S02]  /*3ca0*/  PRMT R0, RZ, 0x654, R0 ;  /* 0x00000654ff007816 */ /* 0x000fe40000000000 */
[C---:B------:R-:W-:Y:S01]  /*3cb0*/  ISETP.NE.AND P1, PT, R11.reuse, 0x2, PT ;  /* 0x000000020b00780c */ /* 0x040fe20003f25270 */
[----:B------:R-:W-:Y:S01]  /*3cc0*/  @!PT LDS RZ, [RZ] ;  /* 0x00000000fffff984 */ /* 0x000fe20000000800 */
[----:B------:R-:W-:Y:S01]  /*3cd0*/  @!PT LDS RZ, [RZ] ;  /* 0x00000000fffff984 */ /* 0x000fe20000000800 */
[----:B------:R-:W-:Y:S01]  /*3ce0*/  @!PT LDS RZ, [RZ] ;  /* 0x00000000fffff984 */ /* 0x000fe20000000800 */
[----:B------:R-:W-:Y:S01]  /*3cf0*/  @!PT LDS RZ, [RZ] ;  /* 0x00000000fffff984 */ /* 0x000fe20000000800 */
[----:B------:R2:W-:Y:S06]  /*3d00*/  MEMBAR.ALL.CTA ;  /* 0x0000000000007992 */ /* 0x0005ec0000008000 */
[----:B--2---:R-:W2:Y:S01]  /*3d10*/  FENCE.VIEW.ASYNC.S ;  /* 0x00000000000073c6 */ /* 0x004ea20000000000 */
[----:B------:R-:W-:Y:S01]  /*3d20*/  SEL R11, R11, RZ, P1 ;  /* 0x000000ff0b0b7207 */ /* 0x000fe20000800000 */
[----:B--2---:R2:W-:Y:S01]  /*3d30*/  SYNCS.ARRIVE.TRANS64.RED.A1T0 RZ, [R0+URZ], RZ ;  /* 0x000000ff00ff79a7 */ /* 0x0045e200081004ff */
[----:B-1----:R-:W-:-:S02]  /*3d40*/  LOP3.LUT P3, RZ, R6, 0x1, RZ, 0xc0, !PT ;  /* 0x0000000106ff7812 */ /* 0x002fc4000786c0ff */
[----:B------:R-:W-:-:S04]  /*3d50*/  SEL R5, RZ, 0x1, P1 ;  /* 0x00000001ff057807 */ /* 0x000fc80000800000 */
[----:B------:R-:W-:Y:S02]  /*3d60*/  LOP3.LUT R10, R10, R5, RZ, 0x3c, !PT ;  /* 0x000000050a0a7212 */ /* 0x000fe400078e3cff */
[----:B--2---:R-:W-:-:S04]  /*3d70*/  SEL R0, RZ, 0x1, P0 ;  /* 0x00000001ff007807 */ /* 0x004fc80000000000 */
[----:B------:R-:W-:Y:S01]  /*3d80*/  LOP3.LUT R9, R9, R0, RZ, 0x3c, !PT ;  /* 0x0000000009097212 */ /* 0x000fe200078e3cff */
[----:B------:R-:W-:Y:S06]  /*3d90*/  @P3 BRA `(.L_x_75) ;  /* 0xfffffffc002c3947 */ /* 0x000fec000383ffff */
[----:B------:R-:W-:Y:S01]  /*3da0*/  ULEA UR5, UR6, UR37, 0x3 ;  /* 0x0000002506057291 */ /* 0x000fe2000f8e18ff */
[----:B------:R-:W-:-:S08]  /*3db0*/  SHF.L.U32 R3, R12, 0x1f, RZ ;  /* 0x0000001f0c037819 */ /* 0x000fd000000006ff */
[----:B------:R-:W1:Y:S02]  /*3dc0*/  SYNCS.PHASECHK.TRANS64 P0, [UR5+0x260], R3 ;  /* 0x00026003ff0075a7 */ /* 0x000e640008001005 */
[----:B-1----:R-:W-:Y:S05]  /*3dd0*/  @P0 BRA `(.L_x_76) ;  /* 0x0000000000080947 */ /* 0x002fea0003800000 */
[----:B------:R-:W1:Y:S02]  /*3de0*/  SYNCS.PHASECHK.TRANS64.TRYWAIT P0, [UR5+0x260], R3 ;  /* 0x00026003ff0075a7 */ /* 0x000e640008001105 */
[----:B-1----:R-:W-:Y:S05]  /*3df0*/  @!P0 BRA `(.L_x_77) ;  /* 0x0000005400988947 */ /* 0x002fea0003800000 */
.L_x_76:
[----:B------:R-:W-:-:S04]  /*3e00*/  UIADD3 UR4, UPT, UPT, UR6, 0x1, URZ ;  /* 0x0000000106047890 */ /* 0x000fc8000fffe0ff */
[----:B------:R-:W-:-:S04]  /*3e10*/  UISETP.NE.AND UP0, UPT, UR4, 0x2, UPT ;  /* 0x000000020400788c */ /* 0x000fc8000bf05270 */
[----:B------:R-:W-:Y:S02]  /*3e20*/  USEL UR7, URZ, 0x1, UP0 ;  /* 0x00000001ff077887 */ /* 0x000fe40008000000 */
[----:B------:R-:W-:-:S04]  /*3e30*/  USEL UR4, UR4, URZ, UP0 ;  /* 0x000000ff04047287 */ /* 0x000fc80008000000 */
[----:B------:R-:W-:Y:S01]  /*3e40*/  ULEA UR4, UR4, UR37, 0x3 ;  /* 0x0000002504047291 */ /* 0x000fe2000f8e18ff */
[----:B-1----:R-:W-:-:S04]  /*3e50*/  LOP3.LUT R3, R12, UR7, RZ, 0x3c, !PT ;  /* 0x000000070c037c12 */ /* 0x002fc8000f8e3cff */
[----:B------:R-:W-:-:S04]  /*3e60*/  SHF.L.U32 R0, R3, 0x1f, RZ ;  /* 0x0000001f03007819 */ /* 0x000fc800000006ff */
[----:B------:R-:W1:Y:S02]  /*3e70*/  SYNCS.PHASECHK.TRANS64 P0, [UR4+0x260], R0 ;  /* 0x00026000ff0075a7 */ /* 0x000e640008001004 */
[----:B-1----:R-:W-:Y:S05]  /*3e80*/  @P0 EXIT ;  /* 0x000000000000094d */ /* 0x002fea0003800000 */
[----:B------:R-:W-:Y:S02]  /*3e90*/  SHF.L.U32 R3, R3, 0x1f, RZ ;  /* 0x0000001f03037819 */ /* 0x000fe400000006ff */
[----:B------:R-:W-:-:S07]  /*3ea0*/  MOV R0, UR4 ;  /* 0x0000000400007c02 */ /* 0x000fce0008000f00 */
.L_x_78:
[----:B-1----:R1:W2:Y:S02]  /*3eb0*/  SYNCS.PHASECHK.TRANS64.TRYWAIT P0, [R0+URZ+0x260], R3 ;  /* 0x00026003000075a7 */ /* 0x0022a400080011ff */
[----:B--2---:R-:W-:Y:S05]  /*3ec0*/  @!P0 NANOSLEEP.SYNCS 0x989680 ;  /* 0x009896800000895d */ /* 0x004fea0003900000 */
[----:B------:R-:W2:Y:S02]  /*3ed0*/  @!P0 SYNCS.PHASECHK.TRANS64 P0, [R0+URZ+0x260], R3 ;  /* 0x00026003000085a7 */ /* 0x000ea400080010ff */
[----:B--2---:R-:W-:Y:S05]  /*3ee0*/  @P0 EXIT ;  /* 0x000000000000094d */ /* 0x004fea0003800000 */
[----:B------:R-:W-:Y:S05]  /*3ef0*/  BRA `(.L_x_78) ;  /* 0xfffffffc00ec7947 */ /* 0x000fea000383ffff */
.L_x_71:
[----:B------:R-:W-:-:S09]  /*3f00*/  UISETP.NE.AND UP1, UPT, UR8, URZ, UPT ;  /* 0x000000ff0800728c */ /* 0x000fd2000bf25270 */
[----:B------:R-:W-:Y:S05]  /*3f10*/  BRA.U UP1, `(.L_x_79) ;  /* 0x0000000d01787547 */ /* 0x000fea000b800000 */
[----:B------:R-:W-:Y:S01]  /*3f20*/  UMOV UR4, 0x40 ;  /* 0x0000004000047882 */ /* 0x000fe20000000000 */
[----:B------:R-:W-:Y:S01]  /*3f30*/  NOP ;  /* 0x0000000000007918 */ /* 0x000fe20000000000 */
[----:B------:R-:W-:Y:S01]  /*3f40*/  ULEA UR4, UR37, UR4, 0x18 ;  /* 0x0000000425047291 */ /* 0x000fe2000f8ec0ff */
[----:B------:R-:W-:Y:S02]  /*3f50*/  UMOV UR5, 0x400 ;  /* 0x0000040000057882 */ /* 0x000fe40000000000 */
[----:B------:R-:W-:-:S06]  /*3f60*/  ULEA UR37, UR37, UR5, 0x18 ;  /* 0x0000000525257291 */ /* 0x000fcc000f8ec0ff */
[----:B------:R-:W1:Y:S02]  /*3f70*/  LDS.U8 R0, [UR4+0x1c] ;  /* 0x00001c04ff007984 */ /* 0x000e640008000000 */
[----:B-1----:R-:W-:-:S13]  /*3f80*/  ISETP.NE.AND P0, PT, R0, RZ, PT ;  /* 0x000000ff0000720c */ /* 0x002fda0003f05270 */
[----:B------:R-:W-:Y:S05]  /*3f90*/  @P0 BRA `(.L_x_80) ;  /* 0x0000000000580947 */ /* 0x000fea0003800000 */
[----:B------:R-:W-:-:S13]  /*3fa0*/  ELECT P0, URZ, PT ;  /* 0x0000000000ff782f */ /* 0x000fda0003800000 */
[----:B------:R-:W-:Y:S05]  /*3fb0*/  @!P0 BRA `(.L_x_81) ;  /* 0x0000000000608947 */ /* 0x000fea0003800000 */
[----:B------:R-:W-:Y:S01]  /*3fc0*/  UMOV UR5, 0x10 ;  /* 0x0000001000057882 */ /* 0x000fe20000000000 */
[----:B------:R-:W-:Y:S01]  /*3fd0*/  HFMA2 R0, -RZ, RZ, 0, 5.9604644775390625e-08 ;  /* 0x00000001ff007431 */ /* 0x000fe200000001ff */
[----:B------:R-:W-:-:S03]  /*3fe0*/  MOV R2, 0xffff ;  /* 0x0000ffff00027802 */ /* 0x000fc60000000f00 */
[----:B------:R-:W-:Y:S04]  /*3ff0*/  DEPBAR.LE SB1, 0x36 ;  /* 0x00009d800000791a */ /* 0x000fe80000000000 */
[----:B------:R-:W1:Y:S02]  /*4000*/  UTCATOMSWS.FIND_AND_SET.ALIGN UP0, UR5, UR5 ;  /* 0x00000005000575e3 */ /* 0x000e640008000800 */
[----:B-1----:R-:W-:Y:S01]  /*4010*/  MOV R3, UR5 ;  /* 0x0000000500037c02 */ /* 0x002fe20008000f00 */
[----:B------:R-:W-:Y:S06]  /*4020*/  BRA.U UP0, `(.L_x_82) ;  /* 0x0000000100187547 */ /* 0x000fec000b800000 */
.L_x_83:
[----:B------:R-:W-:Y:S05]  /*4030*/  NANOSLEEP 0x64 ;  /* 0x000000640000795d */ /* 0x000fea0003800000 */
[----:B------:R-:W-:-:S05]  /*4040*/  UMOV UR5, 0x10 ;  /* 0x0000001000057882 */ /* 0x000fca0000000000 */
[----:B------:R-:W-:Y:S04]  /*4050*/  DEPBAR.LE SB1, 0x36 ;  /* 0x00009d800000791a */ /* 0x000fe80000000000 */
[----:B------:R-:W1:Y:S02]  /*4060*/  UTCATOMSWS.FIND_AND_SET.ALIGN UP0, UR5, UR5 ;  /* 0x00000005000575e3 */ /* 0x000e640008000800 */
[----:B-1----:R-:W-:Y:S01]  /*4070*/  MOV R3, UR5 ;  /* 0x0000000500037c02 */ /* 0x002fe20008000f00 */
[----:B------:R-:W-:Y:S05]  /*4080*/  BRA.U !UP0, `(.L_x_83) ;  /* 0xfffffffd08e87547 */ /* 0x000fea000b83ffff */
.L_x_82:
[-C--:B------:R-:W-:Y:S02]  /*4090*/  SHF.L.U32 R2, R2, R3.reuse, RZ ;  /* 0x0000000302027219 */ /* 0x080fe400000006ff */
[----:B------:R-:W-:Y:S01]  /*40a0*/  SHF.L.U32 R0, R0, R3, RZ ;  /* 0x0000000300007219 */ /* 0x000fe200000006ff */
[----:B------:R-:W-:Y:S02]  /*40b0*/  IMAD.SHL.U32 R3, R3, 0x20, RZ ;  /* 0x0000002003037824 */ /* 0x000fe400078e00ff */
[----:B------:R1:W-:Y:S04]  /*40c0*/  ATOMS.OR RZ, [UR4+0x14], R2 ;  /* 0x00001402ffff798c */ /* 0x0003e8000b000004 */
[----:B------:R1:W-:Y:S04]  /*40d0*/  ATOMS.OR RZ, [UR4+0x18], R0 ;  /* 0x00001800ffff798c */ /* 0x0003e8000b000004 */
[----:B------:R1:W-:Y:S01]  /*40e0*/  STS [UR37+0x300], R3 ;  /* 0x00030003ff007988 */ /* 0x0003e20008000825 */
[----:B------:R-:W-:Y:S05]  /*40f0*/  BRA `(.L_x_81) ;  /* 0x0000000000107947 */ /* 0x000fea0003800000 */
.L_x_80:
[----:B------:R-:W-:Y:S02]  /*4100*/  MOV R0, 0xffffffff ;  /* 0xffffffff00007802 */ /* 0x000fe40000000f00 */
[----:B------:R-:W-:-:S03]  /*4110*/  MOV R2, 0x4140 ;  /* 0x0000414000027802 */ /* 0x000fc60000000f00 */
[----:B------:R1:W-:Y:S04]  /*4120*/  STS [UR37+0x300], R0 ;  /* 0x00030000ff007988 */ /* 0x0003e80008000825 */
[----:B-1-3-5:R-:W-:Y:S05]  /*4130*/  CALL.REL.NOINC `($__internal_1_$__cuda_sm10x_tcgen05_guardrail_trap_phase_invalid_during_alloc) ;  /* 0x0000005800547944 */ /* 0x02afea0003c00000 */
.L_x_81:
[----:B------:R-:W-:Y:S05]  /*4140*/  WARPSYNC.ALL ;  /* 0x0000000000007948 */ /* 0x000fea0003800000 */
[----:B------:R-:W2:Y:S01]  /*4150*/  S2UR UR6, SR_CgaCtaId ;  /* 0x00000000000679c3 */ /* 0x000ea20000008800 */
[----:B------:R-:W-:Y:S01]  /*4160*/  UMOV UR4, 0x400 ;  /* 0x0000040000047882 */ /* 0x000fe20000000000 */
[----:B------:R-:W-:-:S06]  /*4170*/  NOP ;  /* 0x0000000000007918 */ /* 0x000fcc0000000000 */
[----:B------:R-:W-:Y:S06]  /*4180*/  BAR.ARV 0x6, 0xa0 ;  /* 0x0182800000007b1d */ /* 0x000fec0000002000 */
[----:B------:R-:W4:Y:S01]  /*4190*/  LDCU UR7, c[0x0][0x38c] ;  /* 0x00007180ff0777ac */ /* 0x000f220008000800 */
[----:B------:R-:W-:Y:S01]  /*41a0*/  IMAD.MOV.U32 R11, RZ, RZ, 0x1 ;  /* 0x00000001ff0b7424 */ /* 0x000fe200078e00ff */
[----:B------:R-:W-:Y:S01]  /*41b0*/  CS2R R8, SRZ ;  /* 0x0000000000087805 */ /* 0x000fe2000001ff00 */
[----:B------:R-:W-:Y:S01]  /*41c0*/  IMAD.MOV.U32 R10, RZ, RZ, RZ ;  /* 0x000000ffff0a7224 */ /* 0x000fe200078e00ff */
[----:B------:R-:W-:Y:S01]  /*41d0*/  UMOV UR17, URZ ;  /* 0x000000ff00117c82 */ /* 0x000fe20008000000 */
[----:B------:R-:W-:Y:S01]  /*41e0*/  UMOV UR16, URZ ;  /* 0x000000ff00107c82 */ /* 0x000fe20008000000 */
[----:B------:R-:W-:Y:S01]  /*41f0*/  UMOV UR20, 0x0 ;  /* 0x0000000000147882 */ /* 0x000fe20000000000 */
[----:B------:R-:W-:Y:S01]  /*4200*/  UMOV UR21, 0x42084a0 ;  /* 0x042084a000157882 */ /* 0x000fe20000000000 */
[----:B--2---:R-:W-:Y:S01]  /*4210*/  ULEA UR6, UR6, UR4, 0x18 ;  /* 0x0000000406067291 */ /* 0x004fe2000f8ec0ff */
[----:B------:R-:W2:Y:S03]  /*4220*/  LDCU UR4, c[0x0][0x38c] ;  /* 0x00007180ff0477ac */ /* 0x000ea60008000800 */
[----:B------:R-:W-:-:S02]  /*4230*/  UIADD3 UR11, UPT, UPT, UR6, 0x15600, URZ ;  /* 0x00015600060b7890 */ /* 0x000fc4000fffe0ff */
[----:B----4-:R-:W-:-:S03]  /*4240*/  UIADD3 UR7, UPT, UPT, UR7, 0x1f, URZ ;  /* 0x0000001f07077890 */ /* 0x010fc6000fffe0ff */
[----:B-1----:R-:W1:Y:S01]  /*4250*/  LDS R0, [UR6+0x300] ;  /* 0x00030006ff007984 */ /* 0x002e620008000800 */
[----:B------:R-:W-:Y:S02]  /*4260*/  UIADD3 UR18, UPT, UPT, UR6, 0x4600, URZ ;  /* 0x0000460006127890 */ /* 0x000fe4000fffe0ff */
[----:B------:R-:W-:Y:S02]  /*4270*/  USHF.R.S32.HI UR5, URZ, 0x1f, UR7 ;  /* 0x0000001fff057899 */ /* 0x000fe40008011407 */
[----:B------:R-:W-:Y:S02]  /*4280*/  USHF.R.U32.HI UR11, URZ, 0x4, UR11 ;  /* 0x00000004ff0b7899 */ /* 0x000fe4000801160b */
[----:B------:R-:W-:Y:S02]  /*4290*/  ULEA.HI UR5, UR5, UR7, URZ, 0x5 ;  /* 0x0000000705057291 */ /* 0x000fe4000f8f28ff */
[----:B------:R-:W-:Y:S02]  /*42a0*/  USHF.R.U32.HI UR18, URZ, 0x4, UR18 ;  /* 0x00000004ff127899 */ /* 0x000fe40008011612 */
[----:B------:R-:W-:-:S02]  /*42b0*/  USHF.R.S32.HI UR5, URZ, 0x5, UR5 ;  /* 0x00000005ff057899 */ /* 0x000fc40008011405 */
[----:B------:R-:W-:Y:S02]  /*42c0*/  ULOP3.LUT UR11, UR11, 0x3fff, URZ, 0xc0, !UPT ;  /* 0x00003fff0b0b7892 */ /* 0x000fe4000f8ec0ff */
[----:B------:R-:W-:Y:S02]  /*42d0*/  UISETP.LT.AND UP0, UPT, UR5, 0x1, UPT ;  /* 0x000000010500788c */ /* 0x000fe4000bf01270 */
[----:B------:R-:W-:Y:S02]  /*42e0*/  ULOP3.LUT UR18, UR18, 0x3fff, URZ, 0xc0, !UPT ;  /* 0x00003fff12127892 */ /* 0x000fe4000f8ec0ff */
[----:B------:R-:W-:Y:S02]  /*42f0*/  USEL UR10, UR5, 0x1, !UP0 ;  /* 0x00000001050a7887 */ /* 0x000fe4000c000000 */
[----:B------:R-:W-:Y:S02]  /*4300*/  ULOP3.LUT UR11, UR11, 0x10000, URZ, 0xfc, !UPT ;  /* 0x000100000b0b7892 */ /* 0x000fe4000f8efcff */
[----:B------:R-:W-:-:S02]  /*4310*/  UIADD3 UR10, UPT, UPT, -UR10, URZ, URZ ;  /* 0x000000ff0a0a7290 */ /* 0x000fc4000fffe1ff */
[----:B--2---:R-:W-:Y:S01]  /*4320*/  UISETP.GE.AND UP3, UPT, UR4, 0x1, UPT ;  /* 0x000000010400788c */ /* 0x004fe2000bf66270 */
[----:B-1----:R-:W-:-:S15]  /*4330*/  R2UR UR19, R0 ;  /* 0x00000000001372ca */ /* 0x002fde00000e0000 */
.L_x_90:
[----:B------:R-:W-:Y:S02]  /*4340*/  LEA R0, R10, UR6, 0x3 ;  /* 0x000000060a007c11 */ /* 0x000fe4000f8e18ff */
[----:B------:R-:W-:Y:S02]  /*4350*/  SHF.L.U32 R5, R9, 0x1f, RZ ;  /* 0x0000001f09057819 */ /* 0x000fe400000006ff */
[----:B------:R-:W-:Y:S01]  /*4360*/  PLOP3.LUT P0, PT, PT, PT, UP3, 0x80, 0x8 ;  /* 0x000000000008781c */ /* 0x000fe20003f0f038 */
[----:B------:R-:W-:Y:S01]  /*4370*/  VIADD R3, R0, 0x260 ;  /* 0x0000026000037836 */ /* 0x000fe20000000000 */
[----:B-1----:R-:W1:Y:S02]  /*4380*/  SYNCS.PHASECHK.TRANS64.TRYWAIT P1, [R0+URZ+0x250], R5 ;  /* 0x00025005000075a7 */ /* 0x002e6400080211ff */
[----:B-1--4-:R-:W-:Y:S09]  /*4390*/  @!P1 BRA `(.L_x_84) ;  /* 0x0000005000489947 */ /* 0x012ff20003800000 */
.L_x_211:
[----:B------:R-:W-:Y:S01]  /*43a0*/  LEA R4, R10, UR6, 0x4 ;  /* 0x000000060a047c11 */ /* 0x000fe2000f8e20ff */
[----:B------:R-:W-:Y:S01]  /*43b0*/  @UP3 ULEA UR4, UR16, UR6, 0x3 ;  /* 0x0000000610043291 */ /* 0x000fe2000f8e18ff */
[----:B------:R-:W-:Y:S01]  /*43c0*/  PLOP3.LUT P2, PT, PT, PT, PT, 0x80, 0x8 ;  /* 0x000000000008781c */ /* 0x000fe20003f4f070 */
[----:B------:R-:W-:Y:S01]  /*43d0*/  ULEA UR9, UR17, UR6, 0x3 ;  /* 0x0000000611097291 */ /* 0x000fe2000f8e18ff */
[----:B------:R-:W-:Y:S02]  /*43e0*/  PRMT R3, RZ, 0x654, R3 ;  /* 0x00000654ff037816 */ /* 0x000fe40000000003 */
[----:B-1----:R-:W1:Y:S01]  /*43f0*/  LDS.128 R4, [R4+0x2e0] ;  /* 0x0002e00004047984 */ /* 0x002e620000000c00 */
[----:B------:R-:W-:Y:S02]  /*4400*/  @P0 SHF.L.U32 R2, R8, 0x1f, RZ ;  /* 0x0000001f08020819 */ /* 0x000fe400000006ff */
[----:B------:R-:W-:Y:S01]  /*4410*/  SHF.L.U32 R0, R11, 0x1f, RZ ;  /* 0x0000001f0b007819 */ /* 0x000fe200000006ff */
[----:B------:R-:W-:Y:S01]  /*4420*/  @!PT LDS RZ, [RZ] ;  /* 0x00000000fffff984 */ /* 0x000fe20000000800 */
[----:B------:R-:W-:Y:S01]  /*4430*/  @!PT LDS RZ, [RZ] ;  /* 0x00000000fffff984 */ /* 0x000fe20000000800 */
[----:B------:R-:W-:Y:S01]  /*4440*/  @!PT LDS RZ, [RZ] ;  /* 0x00000000fffff984 */ /* 0x000fe20000000800 */
[----:B------:R-:W-:Y:S01]  /*4450*/  @!PT LDS RZ, [RZ] ;  /* 0x00000000fffff984 */ /* 0x000fe20000000800 */
[----:B------:R2:W-:Y:S06]  /*4460*/  MEMBAR.ALL.CTA ;  /* 0x0000000000007992 */ /* 0x0005ec0000008000 */
[----:B--2---:R-:W2:Y:S02]  /*4470*/  FENCE.VIEW.ASYNC.S ;  /* 0x00000000000073c6 */ /* 0x004ea40000000000 */
[----:B--2---:R2:W-:Y:S01]  /*4480*/  SYNCS.ARRIVE.TRANS64.RED.A1T0 RZ, [R3+URZ], RZ ;  /* 0x000000ff03ff79a7 */ /* 0x0045e200081004ff */
[----:B------:R2:W4:Y:S01]  /*4490*/  @P0 SYNCS.PHASECHK.TRANS64.TRYWAIT P2, [UR4], R2 ;  /* 0x00000002ff0005a7 */ /* 0x0005220008041104 */
[----:B-1----:R-:W-:Y:S01]  /*44a0*/  LOP3.LUT P1, RZ, R6, 0x1, RZ, 0xc0, !PT ;  /* 0x0000000106ff7812 */ /* 0x002fe2000782c0ff */
[----:B------:R-:W1:Y:S02]  /*44b0*/  SYNCS.PHASECHK.TRANS64.TRYWAIT P0, [UR9+0x290], R0 ;  /* 0x00029000ff0075a7 */ /* 0x000e640008001109 */
[----:B-12-4-:R-:W-:Y:S10]  /*44c0*/  @!P0 BRA `(.L_x_85) ;  /* 0x0000005000108947 */ /* 0x016ff40003800000 */
.L_x_213:
[----:B------:R-:W-:Y:S01]  /*44d0*/  IADD3 R10, PT, PT, R10, 0x1, RZ ;  /* 0x000000010a0a7810 */ /* 0x000fe20007ffe0ff */
[----:B------:R-:W-:Y:S06]  /*44e0*/  BRA.U !UP3, `(.L_x_86) ;  /* 0x000000010ba47547 */ /* 0x000fec000b800000 */
[----:B------:R-:W-:Y:S02]  /*44f0*/  ULEA.HI UR8, UR17, UR17, URZ, 0x1 ;  /* 0x0000001111087291 */ /* 0x000fe4000f8f08ff */
[----:B------:R-:W-:Y:S02]  /*4500*/  UPLOP3.LUT UP4, UPT, UPT, UPT, UPT, 0x40, 0x4 ;  /* 0x000000000004789c */ /* 0x000fe40003f8e870 */
[----:B------:R-:W-:Y:S02]  /*4510*/  USHF.L.U32 UR4, UR8, 0x6, URZ ;  /* 0x0000000608047899 */ /* 0x000fe400080006ff */
[----:B------:R-:W-:Y:S02]  /*4520*/  ULOP3.LUT UR8, UR8, 0xffe, URZ, 0xc0, !UPT ;  /* 0x00000ffe08087892 */ /* 0x000fe4000f8ec0ff */
[----:B------:R-:W-:Y:S02]  /*4530*/  ULOP3.LUT UR4, UR4, 0xffffff80, URZ, 0xc0, !UPT ;  /* 0xffffff8004047892 */ /* 0x000fe4000f8ec0ff */
[----:B------:R-:W-:-:S02]  /*4540*/  UIADD3 UR8, UPT, UPT, -UR8, UR17, URZ ;  /* 0x0000001108087290 */ /* 0x000fc4000fffe1ff */
[----:B------:R-:W-:Y:S01]  /*4550*/  UIADD3 UR4, UPT, UPT, UR19, UR4, URZ ;  /* 0x0000000413047290 */ /* 0x000fe2000fffe0ff */
[----:B------:R-:W-:Y:S01]  /*4560*/  UMOV UR15, UR10 ;  /* 0x0000000a000f7c82 */ /* 0x000fe20008000000 */
[----:B------:R-:W-:Y:S02]  /*4570*/  UMOV UR14, UR5 ;  /* 0x00000005000e7c82 */ /* 0x000fe40008000000 */
[----:B------:R-:W-:Y:S01]  /*4580*/  ULEA UR8, UR8, UR4, 0x14 ;  /* 0x0000000408087291 */ /* 0x000fe2000f8ea0ff */
[----:B------:R-:W-:-:S11]  /*4590*/  UMOV UR13, UR16 ;  /* 0x00000010000d7c82 */ /* 0x000fd60008000000 */
.L_x_89:
[----:B------:R-:W-:Y:S02]  /*45a0*/  UIADD3 UR15, UPT, UPT, UR15, 0x1, URZ ;  /* 0x000000010f0f7890 */ /* 0x000fe4000fffe0ff */
[----:B--2---:R-:W-:Y:S02]  /*45b0*/  ULEA UR7, UR13, UR6, 0x3 ;  /* 0x000000060d077291 */ /* 0x004fe4000f8e18ff */
[----:B------:R-:W-:Y:S01]  /*45c0*/  UISETP.NE.AND UP0, UPT, UR15, URZ, UPT ;  /* 0x000000ff0f00728c */ /* 0x000fe2000bf05270 */
[----:B----4-:R-:W-:Y:S10]  /*45d0*/  @P2 BRA `(.L_x_87) ;  /* 0x00000000000c2947 */ /* 0x010ff40003800000 */
[----:B-1----:R-:W-:Y:S04]  /*45e0*/  SHF.L.U32 R3, R8, 0x1f, RZ ;  /* 0x0000001f08037819 */ /* 0x002fe800000006ff */
[----:B------:R-:W1:Y:S02]  /*45f0*/  SYNCS.PHASECHK.TRANS64.TRYWAIT P0, [UR7], R3 ;  /* 0x00000003ff0075a7 */ /* 0x000e640008001107 */
[----:B-1----:R-:W-:Y:S05]  /*4600*/  @!P0 BRA `(.L_x_88) ;  /* 0x0000004c00d88947 */ /* 0x002fea0003800000 */
.L_x_87:
[----:B------:R-:W-:Y:S01]  /*4610*/  UISETP.NE.AND UP1, UPT, UR14, 0x1, UPT ;  /* 0x000000010e00788c */ /* 0x000fe2000bf25270 */
[----:B------:R-:W-:Y:S01]  /*4620*/  PLOP3.LUT P2, PT, PT, PT, PT, 0x80, 0x8 ;  /* 0x000000000008781c */ /* 0x000fe20003f4f070 */
[----:B------:R-:W-:Y:S02]  /*4630*/  UIADD3 UR16, UPT, UPT, UR13, 0x1, URZ ;  /* 0x000000010d107890 */ /* 0x000fe4000fffe0ff */
[----:B------:R-:W-:Y:S02]  /*4640*/  ULEA UR22, UR13, UR11, 0x8 ;  /* 0x0000000b0d167291 */ /* 0x000fe4000f8e40ff */
[----:B------:R-:W-:Y:S01]  /*4650*/  UISETP.NE.AND UP2, UPT, UR16, 0x22, UPT ;  /* 0x000000221000788c */ /* 0x000fe2000bf45270 */
[----:B------:R-:W-:Y:S01]  /*4660*/  PLOP3.LUT P0, PT, PT, PT, UP1, 0x80, 0x8 ;  /* 0x000000000008781c */ /* 0x000fe20003f0f018 */
[----:B------:R-:W-:Y:S02]  /*4670*/  UIADD3 UR7, UPT, UPT, UR7, 0x110, URZ ;  /* 0x0000011007077890 */ /* 0x000fe4000fffe0ff */
[----:B------:R-:W-:Y:S02]  /*4680*/  USEL UR12, URZ, 0x1, UP2 ;  /* 0x00000001ff0c7887 */ /* 0x000fe40009000000 */
[----:B------:R-:W-:Y:S01]  /*4690*/  USEL UR16, UR16, URZ, UP2 ;  /* 0x000000ff10107287 */ /* 0x000fe20009000000 */
[----:B------:R-:W-:Y:S01]  /*46a0*/  UMOV UR23, 0xc0004010 ;  /* 0xc000401000177882 */ /* 0x000fe20000000000 */
[----:B------:R-:W-:Y:S02]  /*46b0*/  UMOV UR25, 0x80004020 ;  /* 0x8000402000197882 */ /* 0x000fe40000000000 */
[----:B------:R-:W-:Y:S01]  /*46c0*/  @UP1 ULEA UR4, UR16, UR6, 0x3 ;  /* 0x0000000610041291 */ /* 0x000fe2000f8e18ff */
[----:B------:R-:W-:Y:S01]  /*46d0*/  LOP3.LUT R8, R8, UR12, RZ, 0x3c, !PT ;  /* 0x0000000c08087c12 */ /* 0x000fe2000f8e3cff */
[----:B------:R-:W-:Y:S03]  /*46e0*/  UIADD3 UR14, UPT, UPT, UR14, -0x1, URZ ;  /* 0xffffffff0e0e7890 */ /* 0x000fe6000fffe0ff */
[----:B-1----:R-:W-:Y:S04]  /*46f0*/  @P0 SHF.L.U32 R0, R8, 0x1f, RZ ;  /* 0x0000001f08000819 */ /* 0x002fe800000006ff */
[----:B------:R2:W4:Y:S01]  /*4700*/  @P0 SYNCS.PHASECHK.TRANS64.TRYWAIT P2, [UR4], R0 ;  /* 0x00000000ff0005a7 */ /* 0x0005220008041104 */
[----:B------:R-:W-:Y:S03]  /*4710*/  USHF.L.U32 UR4, UR13, 0x7, URZ ;  /* 0x000000070d047899 */ /* 0x000fe600080006ff */
[----:B------:R-:W-:Y:S01]  /*4720*/  UMOV UR13, UR16 ;  /* 0x00000010000d7c82 */ /* 0x000fe20008000000 */
[----:B------:R-:W-:Y:S09]  /*4730*/  UIADD3 UR24, UPT, UPT, UR18, UR4, URZ ;  /* 0x0000000412187290 */ /* 0x000ff2000fffe0ff */
[----:B------:R2:W-:Y:S01]  /*4740*/  UTCIMMA gdesc[UR24], gdesc[UR22], tmem[UR8], tmem[UR20], idesc[UR21], UP4 ;  /* 0x00ff1416180075ea */ /* 0x0005e2000a000108 */
[----:B------:R-:W-:Y:S01]  /*4750*/  UPLOP3.LUT UP4, UPT, UPT, UPT, UPT, 0x80, 0x8 ;  /* 0x000000000008789c */ /* 0x000fe20003f8f070 */
[----:B------:R2:W-:Y:S01]  /*4760*/  UTCBAR [UR7], URZ ;  /* 0x000000ff070073e9 */ /* 0x0005e200080000ff */
[----:B------:R-:W-:Y:S09]  /*4770*/  BRA.U UP0, `(.L_x_89) ;  /* 0xfffffffd00887547 */ /* 0x000ff2000b83ffff */
.L_x_86:
[----:B------:R-:W-:Y:S01]  /*4780*/  UIADD3 UR17, UPT, UPT, UR17, 0x1, URZ ;  /* 0x0000000111117890 */ /* 0x000fe2000fffe0ff */
[C---:B------:R-:W-:Y:S01]  /*4790*/  ISETP.NE.AND P0, PT, R10.reuse, 0x2, PT ;  /* 0x000000020a00780c */ /* 0x040fe20003f05270 */
[----:B------:R-:W-:Y:S02]  /*47a0*/  UIADD3 UR9, UPT, UPT, UR9, 0x270, URZ ;  /* 0x0000027009097890 */ /* 0x000fe4000fffe0ff */
[----:B------:R-:W-:Y:S01]  /*47b0*/  UISETP.NE.AND UP0, UPT, UR17, 0x4, UPT ;  /* 0x000000041100788c */ /* 0x000fe2000bf05270 */
[----:B-12---:R-:W-:Y:S02]  /*47c0*/  SEL R0, RZ, 0x1, P0 ;  /* 0x00000001ff007807 */ /* 0x006fe40000000000 */
[----:B------:R-:W-:Y:S01]  /*47d0*/  SEL R10, R10, RZ, P0 ;  /* 0x000000ff0a0a7207 */ /* 0x000fe20000000000 */
[----:B------:R-:W-:Y:S01]  /*47e0*/  USEL UR4, URZ, 0x1, UP0 ;  /* 0x00000001ff047887 */ /* 0x000fe20008000000 */
[----:B------:R-:W-:Y:S01]  /*47f0*/  LOP3.LUT R9, R9, R0, RZ, 0x3c, !PT ;  /* 0x0000000009097212 */ /* 0x000fe200078e3cff */
[----:B------:R-:W-:Y:S01]  /*4800*/  USEL UR17, UR17, URZ, UP0 ;  /* 0x000000ff11117287 */ /* 0x000fe20008000000 */
[----:B------:R1:W-:Y:S03]  /*4810*/  UTCBAR [UR9], URZ ;  /* 0x000000ff090073e9 */ /* 0x0003e600080000ff */
[----:B------:R-:W-:Y:S01]  /*4820*/  LOP3.LUT R11, R11, UR4, RZ, 0x3c, !PT ;  /* 0x000000040b0b7c12 */ /* 0x000fe2000f8e3cff */
[----:B------:R-:W-:Y:S07]  /*4830*/  @P1 BRA `(.L_x_90) ;  /* 0xfffffff800c01947 */ /* 0x000fee000383ffff */
[----:B------:R-:W2:Y:S01]  /*4840*/  S2UR UR4, SR_CgaCtaId ;  /* 0x00000000000479c3 */ /* 0x000ea20000008800 */
[----:B------:R-:W-:Y:S01]  /*4850*/  ELECT P0, URZ, PT ;  /* 0x0000000000ff782f */ /* 0x000fe20003800000 */
[----:B------:R-:W-:Y:S01]  /*4860*/  IMAD.MOV.U32 R0, RZ, RZ, 0x1 ;  /* 0x00000001ff007424 */ /* 0x000fe200078e00ff */
[----:B------:R-:W-:Y:S01]  /*4870*/  UIADD3 UR6, UPT, UPT, UR6, 0x290, URZ ;  /* 0x0000029006067890 */ /* 0x000fe2000fffe0ff */
[----:B------:R-:W-:Y:S01]  /*4880*/  SHF.L.U32 R3, R11, 0x1f, RZ ;  /* 0x0000001f0b037819 */ /* 0x000fe200000006ff */
[----:B------:R-:W-:-:S03]  /*4890*/  UMOV UR5, 0x40 ;  /* 0x0000004000057882 */ /* 0x000fc60000000000 */
[----:B------:R-:W-:Y:S01]  /*48a0*/  UVIRTCOUNT.DEALLOC.SMPOOL 0x80 ;  /* 0x000000800000784c */ /* 0x000fe20000000000 */
[----:B--2---:R-:W-:Y:S02]  /*48b0*/  ULEA UR4, UR4, UR5, 0x18 ;  /* 0x0000000504047291 */ /* 0x004fe4000f8ec0ff */
[----:B------:R-:W-:-:S07]  /*48c0*/  ULEA UR5, UR17, UR6, 0x3 ;  /* 0x0000000611057291 */ /* 0x000fce000f8e18ff */
[----:B------:R2:W-:Y:S02]  /*48d0*/  @P0 STS.U8 [UR4+0x1c], R0 ;  /* 0x00001c00ff000988 */ /* 0x0005e40008000004 */
[----:B------:R-:W3:Y:S02]  /*48e0*/  SYNCS.PHASECHK.TRANS64.TRYWAIT P0, [UR5], R3 ;  /* 0x00000003ff0075a7 */ /* 0x000ee40008001105 */
[----:B--23--:R-:W-:Y:S05]  /*48f0*/  @!P0 BRA `(.L_x_91) ;  /* 0x0000004c00348947 */ /* 0x00cfea0003800000 */
.L_x_216:
[----:B------:R-:W-:-:S04]  /*4900*/  UIADD3 UR7, UPT, UPT, UR17, 0x1, URZ ;  /* 0x0000000111077890 */ /* 0x000fc8000fffe0ff */
[----:B------:R-:W-:-:S04]  /*4910*/  UISETP.NE.AND UP0, UPT, UR7, 0x4, UPT ;  /* 0x000000040700788c */ /* 0x000fc8000bf05270 */
[----:B------:R-:W-:Y:S02]  /*4920*/  USEL UR8, URZ, 0x1, UP0 ;  /* 0x00000001ff087887 */ /* 0x000fe40008000000 */
[----:B------:R-:W-:-:S04]  /*4930*/  USEL UR7, UR7, URZ, UP0 ;  /* 0x000000ff07077287 */ /* 0x000fc80008000000 */
[----:B------:R-:W-:Y:S01]  /*4940*/  ULEA UR5, UR7, UR6, 0x3 ;  /* 0x0000000607057291 */ /* 0x000fe2000f8e18ff */
[----:B------:R-:W-:-:S04]  /*4950*/  LOP3.LUT R2, R11, UR8, RZ, 0x3c, !PT ;  /* 0x000000080b027c12 */ /* 0x000fc8000f8e3cff */
[----:B--2---:R-:W-:-:S04]  /*4960*/  SHF.L.U32 R3, R2, 0x1f, RZ ;  /* 0x0000001f02037819 */ /* 0x004fc800000006ff */
[----:B------:R-:W2:Y:S02]  /*4970*/  SYNCS.PHASECHK.TRANS64.TRYWAIT P0, [UR5], R3 ;  /* 0x00000003ff0075a7 */ /* 0x000ea40008001105 */
[----:B--2---:R-:W-:Y:S05]  /*4980*/  @!P0 BRA `(.L_x_92) ;  /* 0x0000004c00288947 */ /* 0x004fea0003800000 */
.L_x_218:
        /* <DEDUP_REMOVED lines=9> */
.L_x_220:
[----:B------:R-:W-:-:S04]  /*4a20*/  UIADD3 UR7, UPT, UPT, UR7, 0x1, URZ ;  /* 0x0000000107077890 */ /* 0x000fc8000fffe0ff */
[----:B------:R-:W-:-:S04]  /*4a30*/  UISETP.NE.AND UP0, UPT, UR7, 0x4, UPT ;  /* 0x000000040700788c */ /* 0x000fc8000bf05270 */
[----:B------:R-:W-:Y:S02]  /*4a40*/  USEL UR5, URZ, 0x1, UP0 ;  /* 0x00000001ff057887 */ /* 0x000fe40008000000 */
[----:B------:R-:W-:-:S04]  /*4a50*/  USEL UR7, UR7, URZ, UP0 ;  /* 0x000000ff07077287 */ /* 0x000fc80008000000 */
[----:B------:R-:W-:Y:S01]  /*4a60*/  ULEA UR7, UR7, UR6, 0x3 ;  /* 0x0000000607077291 */ /* 0x000fe2000f8e18ff */
[----:B--2---:R-:W-:-:S04]  /*4a70*/  LOP3.LUT R3, R2, UR5, RZ, 0x3c, !PT ;  /* 0x0000000502037c12 */ /* 0x004fc8000f8e3cff */
[----:B------:R-:W-:-:S04]  /*4a80*/  SHF.L.U32 R3, R3, 0x1f, RZ ;  /* 0x0000001f03037819 */ /* 0x000fc800000006ff */
[----:B------:R-:W2:Y:S02]  /*4a90*/  SYNCS.PHASECHK.TRANS64.TRYWAIT P0, [UR7], R3 ;  /* 0x00000003ff0075a7 */ /* 0x000ea40008001107 */
[----:B--2---:R-:W-:Y:S05]  /*4aa0*/  @!P0 BRA `(.L_x_94) ;  /* 0x0000004c00108947 */ /* 0x004fea0003800000 */
.L_x_222:
[----:B------:R-:W-:Y:S01]  /*4ab0*/  NOP ;  /* 0x0000000000007918 */ /* 0x000fe20000000000 */
[----:B--2---:R-:W2:Y:S01]  /*4ac0*/  LDS R0, [UR4+0x14] ;  /* 0x00001404ff007984 */ /* 0x004ea20008000800 */
[----:B------:R-:W-:Y:S01]  /*4ad0*/  ULOP3.LUT UR6, UR19, 0xffff, URZ, 0xc0, !UPT ;  /* 0x0000ffff13067892 */ /* 0x000fe2000f8ec0ff */
[----:B------:R-:W-:Y:S01]  /*4ae0*/  UMOV UR8, 0xffff ;  /* 0x0000ffff00087882 */ /* 0x000fe20000000000 */
[----:B------:R-:W-:Y:S02]  /*4af0*/  UMOV UR5, 0x1 ;  /* 0x0000000100057882 */ /* 0x000fe40000000000 */
[----:B------:R-:W-:-:S04]  /*4b00*/  USHF.R.U32.HI UR6, URZ, 0x5, UR6 ;  /* 0x00000005ff067899 */ /* 0x000fc80008011606 */
[----:B------:R-:W-:Y:S02]  /*4b10*/  USHF.L.U32 UR8, UR8, UR6, URZ ;  /* 0x0000000608087299 */ /* 0x000fe400080006ff */
[----:B------:R-:W-:-:S04]  /*4b20*/  USHF.L.U32 UR5, UR5, UR6, URZ ;  /* 0x0000000605057299 */ /* 0x000fc800080006ff */
[----:B--2---:R-:W-:-:S04]  /*4b30*/  LOP3.LUT R0, R0, UR8, RZ, 0xc0, !PT ;  /* 0x0000000800007c12 */ /* 0x004fc8000f8ec0ff */
[----:B------:R-:W-:-:S13]  /*4b40*/  ISETP.NE.AND P0, PT, R0, UR8, PT ;  /* 0x0000000800007c0c */ /* 0x000fda000bf05270 */
[----:B------:R-:W-:Y:S05]  /*4b50*/  @P0 BRA `(.L_x_95) ;  /* 0x0000000000580947 */ /* 0x000fea0003800000 */
[----:B------:R-:W2:Y:S02]  /*4b60*/  LDS R0, [UR4+0x18] ;  /* 0x00001804ff007984 */ /* 0x000ea40008000800 */
[----:B--2---:R-:W-:-:S04]  /*4b70*/  LOP3.LUT R0, R0, UR5, RZ, 0xc0, !PT ;  /* 0x0000000500007c12 */ /* 0x004fc8000f8ec0ff */
[----:B------:R-:W-:-:S13]  /*4b80*/  ISETP.NE.AND P0, PT, R0, UR5, PT ;  /* 0x0000000500007c0c */ /* 0x000fda000bf05270 */
[----:B------:R-:W-:Y:S05]  /*4b90*/  @P0 BRA `(.L_x_96) ;  /* 0x00000000003c0947 */ /* 0x000fea0003800000 */
[----:B------:R-:W2:Y:S01]  /*4ba0*/  S2R R2, SR_LANEID ;  /* 0x0000000000027919 */ /* 0x000ea20000000000 */
[----:B------:R-:W-:Y:S01]  /*4bb0*/  ULOP3.LUT UR8, URZ, UR8, URZ, 0x33, !UPT ;  /* 0x00000008ff087292 */ /* 0x000fe2000f8e33ff */
[----:B------:R-:W-:Y:S01]  /*4bc0*/  LOP3.LUT R4, RZ, UR5, RZ, 0x33, !PT ;  /* 0x00000005ff047c12 */ /* 0x000fe2000f8e33ff */
[----:B------:R-:W-:Y:S02]  /*4bd0*/  VOTEU.ANY UR7, UPT, PT ;  /* 0x0000000000077886 */ /* 0x000fe400038e0100 */
[----:B------:R-:W-:Y:S01]  /*4be0*/  UFLO.U32 UR7, UR7 ;  /* 0x00000007000772bd */ /* 0x000fe200080e0000 */
[----:B------:R-:W3:Y:S01]  /*4bf0*/  REDUX UR5, R4 ;  /* 0x00000000040573c4 */ /* 0x000ee20000000000 */
[----:B------:R-:W-:-:S06]  /*4c00*/  IMAD.U32 R0, RZ, RZ, UR8 ;  /* 0x00000008ff007e24 */ /* 0x000fcc000f8e00ff */
[----:B------:R1:W-:Y:S01]  /*4c10*/  UTCATOMSWS.AND URZ, UR8 ;  /* 0x0000000800ff79e3 */ /* 0x0003e20008000000 */
[----:B------:R-:W4:Y:S01]  /*4c20*/  REDUX UR6, R0 ;  /* 0x00000000000673c4 */ /* 0x000f220000000000 */
[----:B--2---:R-:W-:Y:S01]  /*4c30*/  ISETP.EQ.U32.AND P0, PT, R2, UR7, PT ;  /* 0x0000000702007c0c */ /* 0x004fe2000bf02070 */
[----:B---3--:R-:W-:Y:S01]  /*4c40*/  IMAD.U32 R2, RZ, RZ, UR5 ;  /* 0x00000005ff027e24 */ /* 0x008fe2000f8e00ff */
[----:B----4-:R-:W-:-:S11]  /*4c50*/  MOV R3, UR6 ;  /* 0x0000000600037c02 */ /* 0x010fd60008000f00 */
[----:B------:R1:W-:Y:S04]  /*4c60*/  @P0 ATOMS.AND RZ, [UR4+0x14], R3 ;  /* 0x00001403ffff098c */ /* 0x0003e8000a800004 */
[----:B------:R1:W-:Y:S01]  /*4c70*/  @P0 ATOMS.AND RZ, [UR4+0x18], R2 ;  /* 0x00001802ffff098c */ /* 0x0003e2000a800004 */
[----:B------:R-:W-:Y:S05]  /*4c80*/  BRA `(.L_x_97) ;  /* 0x0000000000147947 */ /* 0x000fea0003800000 */
.L_x_96:
[----:B------:R-:W-:Y:S02]  /*4c90*/  MOV R2, 0x4cb0 ;  /* 0x00004cb000027802 */ /* 0x000fe40000000f00 */
[----:B-1--45:R-:W-:Y:S05]  /*4ca0*/  CALL.REL.NOINC `($__internal_0_$__cuda_sm10x_tcgen05_guardrail_trap_col_being_dealloced_not_returned_by_alloc) ;  /* 0x0000004c006c7944 */ /* 0x032fea0003c00000 */
[----:B------:R-:W-:Y:S05]  /*4cb0*/  BRA `(.L_x_97) ;  /* 0x0000000000087947 */ /* 0x000fea0003800000 */
.L_x_95:
[----:B------:R-:W-:Y:S02]  /*4cc0*/  MOV R2, 0x4ce0 ;  /* 0x00004ce000027802 */ /* 0x000fe40000000f00 */
[----:B-1--45:R-:W-:Y:S05]  /*4cd0*/  CALL.REL.NOINC `($__internal_2_$__cuda_sm10x_tcgen05_guardrail_trap_unallocated_columns_being_dealloced) ;  /* 0x0000004c00787944 */ /* 0x032fea0003c00000 */
.L_x_97:
[----:B------:R-:W-:Y:S01]  /*4ce0*/  NOP ;  /* 0x0000000000007918 */ /* 0x000fe20000000000 */
[----:B-1----:R-:W-:Y:S05]  /*4cf0*/  EXIT ;  /* 0x000000000000794d */ /* 0x002fea0003800000 */
.L_x_79:
[----:B------:R-:W-:-:S09]  /*4d00*/  UISETP.NE.OR UP2, UPT, UR8, 0x3, !UP2 ;  /* 0x000000030800788c */ /* 0x000fd2000d745670 */
[----:B------:R-:W-:Y:S05]  /*4d10*/  BRA.U UP2, `(.L_x_98) ;  /* 0x0000000d02407547 */ /* 0x000fea000b800000 */
[----:B------:R-:W1:Y:S01]  /*4d20*/  LDC R0, c[0x0][0xb30] ;  /* 0x0002cc00ff007b82 */ /* 0x000e620000000800 */
[----:B------:R-:W2:Y:S01]  /*4d30*/  LDCU.64 UR8, c[0x0][0x888] ;  /* 0x00011100ff0877ac */ /* 0x000ea20008000a00 */
[----:B------:R-:W-:Y:S02]  /*4d40*/  HFMA2 R29, -RZ, RZ, 0, 0 ;  /* 0x00000000ff1d7431 */ /* 0x000fe400000001ff */
[----:B------:R-:W-:Y:S01]  /*4d50*/  IMAD.MOV.U32 R31, RZ, RZ, 0x1 ;  /* 0x00000001ff1f7424 */ /* 0x000fe200078e00ff */
[----:B------:R-:W-:Y:S01]  /*4d60*/  MOV R23, 0x1000 ;  /* 0x0000100000177802 */ /* 0x000fe20000000f00 */
[----:B------:R-:W4:Y:S01]  /*4d70*/  LDCU.64 UR4, c[0x0][0x890] ;  /* 0x00011200ff0477ac */ /* 0x000f220008000a00 */
[----:B------:R-:W-:Y:S01]  /*4d80*/  IMAD.MOV.U32 R30, RZ, RZ, RZ ;  /* 0x000000ffff1e7224 */ /* 0x000fe200078e00ff */
[----:B------:R-:W3:Y:S01]  /*4d90*/  LDC R19, c[0x0][0x370] ;  /* 0x0000dc00ff137b82 */ /* 0x000ee20000000800 */
[----:B------:R-:W-:Y:S01]  /*4da0*/  UMOV UR7, 0x400 ;  /* 0x0000040000077882 */ /* 0x000fe20000000000 */
[----:B------:R-:W-:-:S02]  /*4db0*/  UPLOP3.LUT UP1, UPT, UPT, UPT, UPT, 0x40, 0x4 ;  /* 0x000000000004789c */ /* 0x000fc40003f2e870 */
[----:B------:R-:W-:-:S04]  /*4dc0*/  ULEA UR7, UR37, UR7, 0x18 ;  /* 0x0000000725077291 */ /* 0x000fc8000f8ec0ff */
[----:B------:R-:W3:Y:S01]  /*4dd0*/  LDC R2, c[0x0][0xb0c] ;  /* 0x0002c300ff027b82 */ /* 0x000ee20000000800 */
[----:B------:R-:W-:Y:S02]  /*4de0*/  UIADD3 UR13, UPT, UPT, UR7, 0x228, URZ ;  /* 0x00000228070d7890 */ /* 0x000fe4000fffe0ff */
[----:B--2---:R-:W-:Y:S02]  /*4df0*/  UISETP.NE.U32.AND UP2, UPT, UR8, URZ, UPT ;  /* 0x000000ff0800728c */ /* 0x004fe4000bf45070 */
[----:B------:R-:W-:Y:S02]  /*4e00*/  UIADD3 UR17, UPT, UPT, UR7, 0x220, URZ ;  /* 0x0000022007117890 */ /* 0x000fe4000fffe0ff */
[----:B----4-:R-:W-:Y:S01]  /*4e10*/  UISETP.NE.U32.AND UP3, UPT, UR4, URZ, UPT ;  /* 0x000000ff0400728c */ /* 0x010fe2000bf65070 */
[----:B------:R-:W2:Y:S01]  /*4e20*/  LDC R18, c[0x0][0xb20] ;  /* 0x0002c800ff127b82 */ /* 0x000ea20000000800 */
[----:B-1----:R-:W-:Y:S01]  /*4e30*/  ISETP.NE.AND P1, PT, R0, 0x1, PT ;  /* 0x000000010000780c */ /* 0x002fe20003f25270 */
[----:B------:R-:W-:-:S02]  /*4e40*/  UISETP.NE.AND.EX UP2, UPT, UR9, URZ, UPT, UP2 ;  /* 0x000000ff0900728c */ /* 0x000fc4000bf45320 */
[----:B------:R-:W-:Y:S02]  /*4e50*/  UPRMT UR13, UR37, 0x654, UR13 ;  /* 0x00000654250d7896 */ /* 0x000fe4000800000d */
[----:B------:R-:W-:Y:S02]  /*4e60*/  UISETP.NE.AND.EX UP3, UPT, UR5, URZ, UPT, UP3 ;  /* 0x000000ff0500728c */ /* 0x000fe4000bf65330 */
[----:B------:R-:W1:Y:S08]  /*4e70*/  LDC.64 R32, c[0x0][0x348] ;  /* 0x0000d200ff207b82 */ /* 0x000e700000000a00 */
[----:B------:R-:W4:Y:S08]  /*4e80*/  LDC.64 R16, c[0x0][0xb10] ;  /* 0x0002c400ff107b82 */ /* 0x000f300000000a00 */
[----:B------:R-:W1:Y:S08]  /*4e90*/  LDC.64 R6, c[0x0][0xb18] ;  /* 0x0002c600ff067b82 */ /* 0x000e700000000a00 */
[----:B------:R-:W1:Y:S08]  /*4ea0*/  LDC.64 R4, c[0x0][0xb28] ;  /* 0x0002ca00ff047b82 */ /* 0x000e700000000a00 */
[----:B--23--:R-:W1:Y:S02]  /*4eb0*/  LDC R22, c[0x0][0x374] ;  /* 0x0000dd00ff167b82 */ /* 0x00ce640000000800 */
.L_x_107:
[C---:B------:R-:W-:Y:S02]  /*4ec0*/  LEA R0, R30.reuse, UR7, 0x3 ;  /* 0x000000071e007c11 */ /* 0x040fe4000f8e18ff */
[----:B------:R-:W-:Y:S02]  /*4ed0*/  SHF.L.U32 R3, R29, 0x1f, RZ ;  /* 0x0000001f1d037819 */ /* 0x000fe400000006ff */
[----:B------:R-:W-:Y:S02]  /*4ee0*/  LEA R24, R30, UR7, 0x4 ;  /* 0x000000071e187c11 */ /* 0x000fe4000f8e20ff */
[----:B--2---:R-:W2:Y:S02]  /*4ef0*/  SYNCS.PHASECHK.TRANS64.TRYWAIT P0, [R0+URZ+0x250], R3 ;  /* 0x00025003000075a7 */ /* 0x004ea400080011ff */
[----:B--2---:R-:W-:Y:S05]  /*4f00*/  @!P0 BRA `(.L_x_99) ;  /* 0x0000004800108947 */ /* 0x004fea0003800000 */
.L_x_223:
[----:B------:R-:W-:Y:S01]  /*4f10*/  ISETP.GE.AND P0, PT, R40, 0x1, PT ;  /* 0x000000012800780c */ /* 0x000fe20003f06270 */
[----:B------:R-:W3:Y:S01]  /*4f20*/  LDS.128 R24, [R24+0x2e0] ;  /* 0x0002e00018187984 */ /* 0x000ee20000000c00 */
[----:B--2---:R-:W-:Y:S01]  /*4f30*/  VIADD R0, R0, 0x260 ;  /* 0x0000026000007836 */ /* 0x004fe20000000000 */
[----:B------:R-:W-:Y:S01]  /*4f40*/  @!PT LDS RZ, [RZ] ;  /* 0x00000000fffff984 */ /* 0x000fe20000000800 */
[----:B------:R-:W-:Y:S01]  /*4f50*/  @!PT LDS RZ, [RZ] ;  /* 0x00000000fffff984 */ /* 0x000fe20000000800 */
[----:B------:R-:W-:Y:S01]  /*4f60*/  @!PT LDS RZ, [RZ] ;  /* 0x00000000fffff984 */ /* 0x000fe20000000800 */
[----:B------:R-:W-:Y:S01]  /*4f70*/  @!PT LDS RZ, [RZ] ;  /* 0x00000000fffff984 */ /* 0x000fe20000000800 */
[----:B------:R2:W-:Y:S06]  /*4f80*/  MEMBAR.ALL.CTA ;  /* 0x0000000000007992 */ /* 0x0005ec0000008000 */
[----:B--2---:R-:W2:Y:S01]  /*4f90*/  FENCE.VIEW.ASYNC.S ;  /* 0x00000000000073c6 */ /* 0x004ea20000000000 */
[----:B------:R-:W-:Y:S04]  /*4fa0*/  PRMT R0, RZ, 0x654, R0 ;  /* 0x00000654ff007816 */ /* 0x000fe80000000000 */
[----:B--2---:R2:W-:Y:S01]  /*4fb0*/  SYNCS.ARRIVE.TRANS64.RED.A1T0 RZ, [R0+URZ], RZ ;  /* 0x000000ff00ff79a7 */ /* 0x0045e200081004ff */
[----:B---3--:R-:W-:Y:S11]  /*4fc0*/  LOP3.LUT P3, RZ, R26, 0x1, RZ, 0xc0, !PT ;  /* 0x000000011aff7812 */ /* 0x008ff6000786c0ff */
[----:B------:R-:W-:Y:S02]  /*4fd0*/  @!UPT UIADD3 URZ, UPT, UPT, URZ, URZ, URZ ;  /* 0x000000fffffff290 */ /* 0x000fe4000fffe0ff */
[----:B------:R-:W-:Y:S02]  /*4fe0*/  @P3 MOV R13, R24 ;  /* 0x00000018000d3202 */ /* 0x000fe40000000f00 */
[----:B------:R-:W-:Y:S01]  /*4ff0*/  @P3 LOP3.LUT R8, R25, 0xffff, RZ, 0xc0, !PT ;  /* 0x0000ffff19083812 */ /* 0x000fe200078ec0ff */
[----:B--2---:R-:W-:Y:S06]  /*5000*/  @!P0 BRA `(.L_x_100) ;  /* 0x0000000000a48947 */ /* 0x004fec0003800000 */
[----:B-1----:R-:W-:Y:S01]  /*5010*/  IMAD.HI.U32 R35, R22, R7, RZ ;  /* 0x0000000716237227 */ /* 0x002fe200078e00ff */
[----:B------:R-:W-:Y:S02]  /*5020*/  ISETP.NE.AND P0, PT, R6, 0x1, PT ;  /* 0x000000010600780c */ /* 0x000fe40003f05270 */
[----:B------:R-:W-:Y:S01]  /*5030*/  ISETP.NE.AND P2, PT, R40, 0x1, PT ;  /* 0x000000012800780c */ /* 0x000fe20003f45270 */
[----:B----4-:R-:W-:Y:S01]  /*5040*/  IMAD.HI.U32 R34, R19, R16, RZ ;  /* 0x0000001013227227 */ /* 0x010fe200078e00ff */
[----:B------:R-:W-:Y:S02]  /*5050*/  SHF.R.U32.HI R35, RZ, R18, R35 ;  /* 0x00000012ff237219 */ /* 0x000fe40000011623 */
[----:B------:R-:W-:Y:S01]  /*5060*/  ISETP.NE.AND P4, PT, R2, 0x1, PT ;  /* 0x000000010200780c */ /* 0x000fe20003f85270 */
[----:B------:R-:W-:Y:S01]  /*5070*/  IMAD.HI.U32 R36, R13, R16, RZ ;  /* 0x000000100d247227 */ /* 0x000fe200078e00ff */
[----:B------:R-:W-:Y:S02]  /*5080*/  SHF.R.U32.HI R34, RZ, R17, R34 ;  /* 0x00000011ff227219 */ /* 0x000fe40000011622 */
[----:B------:R-:W-:Y:S01]  /*5090*/  SEL R3, R22, R35, !P0 ;  /* 0x0000002316037207 */ /* 0x000fe20004000000 */
[C---:B------:R-:W-:Y:S01]  /*50a0*/  IMAD.HI.U32 R35, R8.reuse, R7, RZ ;  /* 0x0000000708237227 */ /* 0x040fe200078e00ff */
[----:B------:R-:W-:Y:S02]  /*50b0*/  SEL R11, R19, R34, !P4 ;  /* 0x00000022130b7207 */ /* 0x000fe40006000000 */
[----:B------:R-:W-:Y:S01]  /*50c0*/  SHF.R.U32.HI R36, RZ, R17, R36 ;  /* 0x00000011ff247219 */ /* 0x000fe20000011624 */
[----:B------:R-:W-:Y:S01]  /*50d0*/  IMAD.HI.U32 R38, R3, R4, RZ ;  /* 0x0000000403267227 */ /* 0x000fe200078e00ff */
[----:B------:R-:W-:Y:S03]  /*50e0*/  SHF.R.U32.HI R35, RZ, R18, R35 ;  /* 0x00000012ff237219 */ /* 0x000fe60000011623 */
[----:B------:R-:W-:Y:S01]  /*50f0*/  IMAD.HI.U32 R34, R11, R4, RZ ;  /* 0x000000040b227227 */ /* 0x000fe200078e00ff */
[----:B------:R-:W-:Y:S02]  /*5100*/  @P2 SHF.R.U32.HI R3, RZ, R5, R38 ;  /* 0x00000005ff032219 */ /* 0x000fe40000011626 */
[----:B------:R-:W-:Y:S02]  /*5110*/  SEL R9, R8, R35, !P0 ;  /* 0x0000002308097207 */ /* 0x000fe40004000000 */
[----:B------:R-:W-:Y:S01]  /*5120*/  @P2 SHF.R.U32.HI R11, RZ, R5, R34 ;  /* 0x00000005ff0b2219 */ /* 0x000fe20000011622 */
[C---:B------:R-:W-:Y:S01]  /*5130*/  IMAD R10, R40.reuse, R3, RZ ;  /* 0x00000003280a7224 */ /* 0x040fe200078e02ff */
[----:B------:R-:W-:Y:S01]  /*5140*/  SEL R3, R13, R36, !P4 ;  /* 0x000000240d037207 */ /* 0x000fe20006000000 */
[C---:B------:R-:W-:Y:S03]  /*5150*/  IMAD.HI.U32 R14, R9.reuse, R4, RZ ;  /* 0x00000004090e7227 */ /* 0x040fe600078e00ff */
[----:B------:R-:W-:Y:S01]  /*5160*/  ISETP.GE.AND P0, PT, R9, R10, PT ;  /* 0x0000000a0900720c */ /* 0x000fe20003f06270 */
[C---:B------:R-:W-:Y:S01]  /*5170*/  IMAD R12, R40.reuse, R11, RZ ;  /* 0x0000000b280c7224 */ /* 0x040fe200078e02ff */
[-C--:B------:R-:W-:Y:S04]  /*5180*/  SHF.R.U32.HI R14, RZ, R5.reuse, R14 ;  /* 0x00000005ff0e7219 */ /* 0x080fe8000001160e */
[----:B------:R-:W-:Y:S02]  /*5190*/  ISETP.GE.OR P0, PT, R3, R12, P0 ;  /* 0x0000000c0300720c */ /* 0x000fe40000706670 */
[----:B------:R-:W-:Y:S05]  /*51a0*/  SEL R15, R9, R14, !P2 ;  /* 0x0000000e090f7207 */ /* 0x000fea0005000000 */
[----:B------:R-:W-:Y:S04]  /*51b0*/  IMAD.MOV R14, RZ, RZ, -R15 ;  /* 0x000000ffff0e7224 */ /* 0x000fe800078e0a0f */
[----:B------:R-:W-:Y:S02]  /*51c0*/  IMAD R14, R40, R14, R9 ;  /* 0x0000000e280e7224 */ /* 0x000fe400078e0209 */
[C---:B------:R-:W-:Y:S05]  /*51d0*/  @!P0 IMAD.HI.U32 R10, R3.reuse, R4, RZ ;  /* 0x00000004030a8227 */ /* 0x040fea00078e00ff */
[----:B------:R-:W-:Y:S04]  /*51e0*/  @!P0 SHF.R.U32.HI R10, RZ, R5, R10 ;  /* 0x00000005ff0a8219 */ /* 0x000fe8000001160a */
[----:B------:R-:W-:Y:S01]  /*51f0*/  @!P0 SEL R0, R3, R10, !P2 ;  /* 0x0000000a03008207 */ /* 0x000fe20005000000 */
[----:B------:R-:W-:Y:S03]  /*5200*/  IMAD.MOV R10, RZ, RZ, -R3 ;  /* 0x000000ffff0a7224 */ /* 0x000fe600078e0a03 */
[----:B------:R-:W-:Y:S01]  /*5210*/  @!P0 IADD3 R15, PT, PT, R15, -R0, RZ ;  /* 0x800000000f0f8210 */ /* 0x000fe20007ffe0ff */
[----:B------:R-:W-:Y:S01]  /*5220*/  @!P0 IMAD R0, R11, R14, R0 ;  /* 0x0000000e0b008224 */ /* 0x000fe200078e0200 */
[----:B------:R-:W-:Y:S01]  /*5230*/  IADD3 R11, PT, PT, -R9, RZ, RZ ;  /* 0x000000ff090b7210 */ /* 0x000fe20007ffe1ff */
[----:B------:R-:W-:Y:S02]  /*5240*/  IMAD R13, R2, R10, R13 ;  /* 0x0000000a020d7224 */ /* 0x000fe400078e020d */
[----:B------:R-:W-:Y:S02]  /*5250*/  @!P0 IMAD R9, R15, R40, R3 ;  /* 0x000000280f098224 */ /* 0x000fe400078e0203 */
[----:B------:R-:W-:Y:S02]  /*5260*/  @!P0 IMAD.MOV.U32 R3, RZ, RZ, R0 ;  /* 0x000000ffff038224 */ /* 0x000fe400078e0000 */
[----:B------:R-:W-:Y:S02]  /*5270*/  IMAD R8, R6, R11, R8 ;  /* 0x0000000b06087224 */ /* 0x000fe400078e0208 */
[----:B------:R-:W-:Y:S02]  /*5280*/  IMAD R13, R3, R2, R13 ;  /* 0x00000002030d7224 */ /* 0x000fe400078e020d */
[----:B------:R-:W-:Y:S02]  /*5290*/  IMAD R8, R9, R6, R8 ;  /* 0x0000000609087224 */ /* 0x000fe400078e0208 */
.L_x_100:
[----:B------:R-:W-:Y:S05]  /*52a0*/  BRA.U UP1, `(.L_x_101) ;  /* 0x0000000101107547 */ /* 0x000fea000b800000 */
[----:B------:R-:W-:Y:S04]  /*52b0*/  MOV R0, UR6 ;  /* 0x0000000600007c02 */ /* 0x000fe80008000f00 */
[----:B------:R-:W-:Y:S04]  /*52c0*/  SHF.L.U32 R3, R0, 0x1f, RZ ;  /* 0x0000001f00037819 */ /* 0x000fe800000006ff */
[----:B------:R-:W2:Y:S02]  /*52d0*/  SYNCS.PHASECHK.TRANS64.TRYWAIT P0, [UR7+0x248], R3 ;  /* 0x00024803ff0075a7 */ /* 0x000ea40008001107 */
[----:B--2---:R-:W-:Y:S05]  /*52e0*/  @!P0 BRA `(.L_x_102) ;  /* 0x00000044002c8947 */ /* 0x004fea0003800000 */
.L_x_101:
[----:B------:R-:W-:Y:S02]  /*52f0*/  R2UR UR19, R21 ;  /* 0x00000000151372ca */ /* 0x000fe400000e0000 */
[----:B------:R-:W-:Y:S02]  /*5300*/  R2UR UR18, R20 ;  /* 0x00000000141272ca */ /* 0x000fe400000e0000 */
[----:B------:R-:W-:Y:S02]  /*5310*/  ISETP.NE.U32.AND P2, PT, RZ, UR4, PT ;  /* 0x00000004ff007c0c */ /* 0x000fe4000bf45070 */
[----:B------:R-:W-:Y:S02]  /*5320*/  SHF.L.U32 R12, R31, 0x1f, RZ ;  /* 0x0000001f1f0c7819 */ /* 0x000fe400000006ff */
[----:B------:R-:W-:Y:S05]  /*5330*/  ISETP.NE.AND.EX P2, PT, RZ, UR5, PT, P2 ;  /* 0x00000005ff007c0c */ /* 0x000fea000bf45320 */
[----:B------:R-:W-:Y:S02]  /*5340*/  USHF.L.U32 UR19, UR19, 0x6, URZ ;  /* 0x0000000613137899 */ /* 0x000fe400080006ff */
[----:B------:R-:W-:Y:S01]  /*5350*/  USHF.L.U32 UR18, UR18, 0x7, URZ ;  /* 0x0000000712127899 */ /* 0x000fe200080006ff */
[----:B------:R-:W-:Y:S11]  /*5360*/  BRA.U !UP3, `(.L_x_103) ;  /* 0x000000010b347547 */ /* 0x000ff6000b800000 */
[----:B------:R-:W-:Y:S01]  /*5370*/  UPLOP3.LUT UP0, UPT, UPT, UPT, UP2, 0x80, 0x8 ;  /* 0x000000000008789c */ /* 0x000fe20003f0f020 */
[----:B--2---:R-:W-:Y:S02]  /*5380*/  HFMA2 R0, -RZ, RZ, 0, 5.9604644775390625e-08 ;  /* 0x00000001ff007431 */ /* 0x004fe400000001ff */
[----:B------:R-:W-:Y:S03]  /*5390*/  IMAD.MOV.U32 R91, RZ, RZ, 0x1 ;  /* 0x00000001ff5b7424 */ /* 0x000fe600078e00ff */
[----:B------:R-:W-:Y:S05]  /*53a0*/  PLOP3.LUT P0, PT, PT, PT, UP0, 0x80, 0x8 ;  /* 0x000000000008781c */ /* 0x000fea0003f0f008 */
[----:B------:R-:W2:Y:S01]  /*53b0*/  @UP0 LDCU.64 UR10, c[0x0][0x888] ;  /* 0x00011100ff0a07ac */ /* 0x000ea20008000a00 */
[----:B------:R-:W-:Y:S07]  /*53c0*/  @UP0 UIMAD UR8, UR36, UR4, URZ ;  /* 0x00000004240802a4 */ /* 0x000fee000f8e02ff */
[----:B------:R-:W-:Y:S01]  /*53d0*/  @!P0 PRMT R91, R0, 0x7610, R91 ;  /* 0x00007610005b8816 */ /* 0x000fe2000000005b */
[----:B--2---:R-:W-:Y:S03]  /*53e0*/  @UP0 UIMAD.WIDE UR10, UR8, 0x4, UR10 ;  /* 0x00000004080a08a5 */ /* 0x004fe6000f8e020a */
[----:B------:R-:W2:Y:S03]  /*53f0*/  @!UP0 LDCU UR8, c[0x0][0x880] ;  /* 0x00011000ff0887ac */ /* 0x000ea60008000800 */
[----:B------:R-:W-:Y:S01]  /*5400*/  IMAD.U32 R10, RZ, RZ, UR10 ;  /* 0x0000000aff0a7e24 */ /* 0x000fe2000f8e00ff */
[----:B------:R-:W-:Y:S05]  /*5410*/  MOV R11, UR11 ;  /* 0x0000000b000b7c02 */ /* 0x000fea0008000f00 */
[----:B-----5:R3:W5:Y:S02]  /*5420*/  @P0 LDG.E R50, desc[UR46][R10.64] ;  /* 0x0000002e0a320981 */ /* 0x020764000c1e1900 */
[----:B--23--:R-:W-:Y:S07]  /*5430*/  @!P0 IMAD.U32 R50, RZ, RZ, UR8 ;  /* 0x00000008ff328e24 */ /* 0x00cfee000f8e00ff */
.L_x_103:
[----:B-----5:R-:W-:Y:S01]  /*5440*/  @!P2 ISETP.EQ.AND P0, PT, R50, RZ, PT ;  /* 0x000000ff3200a20c */ /* 0x020fe20003f02270 */
[----:B------:R-:W-:Y:S01]  /*5450*/  @!UPT UIADD3 URZ, UPT, UPT, URZ, URZ, URZ ;  /* 0x000000fffffff290 */ /* 0x000fe2000fffe0ff */
[----:B------:R-:W-:Y:S11]  /*5460*/  @!P2 BRA `(.L_x_104) ;  /* 0x000000000014a947 */ /* 0x000ff60003800000 */
[----:B------:R-:W-:Y:S02]  /*5470*/  LOP3.LUT P2, RZ, R91, 0xff, RZ, 0xc0, !PT ;  /* 0x000000ff5bff7812 */ /* 0x000fe4000784c0ff */
[----:B------:R-:W-:Y:S04]  /*5480*/  PLOP3.LUT P0, PT, PT, PT, UP0, 0x80, 0x8 ;  /* 0x000000000008781c */ /* 0x000fe80003f0f008 */
[----:B------:R-:W-:Y:S07]  /*5490*/  PLOP3.LUT P0, PT, P0, PT, PT, 0x8, 0x80 ;  /* 0x000000000080781c */ /* 0x000fee000070e170 */
[----:B------:R-:W-:Y:S11]  /*54a0*/  @P2 ISETP.EQ.AND P0, PT, R50, RZ, PT ;  /* 0x000000ff3200220c */ /* 0x000ff60003f02270 */
[----:B------:R-:W-:Y:S02]  /*54b0*/  @!UPT UIADD3 URZ, UPT, UPT, URZ, URZ, URZ ;  /* 0x000000fffffff290 */ /* 0x000fe4000fffe0ff */
.L_x_104:
[----:B------:R-:W3:Y:S01]  /*54c0*/  SYNCS.PHASECHK.TRANS64.TRYWAIT P2, [UR7+0x230], R12 ;  /* 0x0002300cff0075a7 */ /* 0x000ee20008041107 */
[----:B------:R-:W-:Y:S04]  /*54d0*/  ELECT P4, URZ, PT ;  /* 0x0000000000ff782f */ /* 0x000fe80003880000 */
[----:B------:R-:W-:Y:S11]  /*54e0*/  PLOP3.LUT P4, PT, P0, P4, PT, 0xf2, 0x2f ;  /* 0x00000000002f781c */ /* 0x000ff60000789e72 */
[----:B------:R-:W-:Y:S02]  /*54f0*/  @!UPT UIADD3 URZ, UPT, UPT, URZ, URZ, URZ ;  /* 0x000000fffffff290 */ /* 0x000fe4000fffe0ff */
[----:B-1----:R-:W-:Y:S05]  /*5500*/  @!P4 IADD3 R21, P0, PT, R32, 0x580, RZ ;  /* 0x000005802015c810 */ /* 0x002fea0007f1e0ff */
[----:B------:R-:W-:Y:S01]  /*5510*/  @!P4 IMAD.X R20, RZ, RZ, R33, P0 ;  /* 0x000000ffff14c224 */ /* 0x000fe200000e0621 */
[----:B---3--:R-:W-:Y:S07]  /*5520*/  @!P2 BRA `(.L_x_105) ;  /* 0x0000004000b4a947 */ /* 0x008fee0003800000 */
.L_x_226:
[----:B------:R-:W3:Y:S01]  /*5530*/  LDC.64 R14, c[0x0][0xb10] ;  /* 0x0002c400ff0e7b82 */ /* 0x000ee20000000a00 */
[----:B------:R-:W-:Y:S01]  /*5540*/  @!P4 R2UR UR8, R20 ;  /* 0x000000001408c2ca */ /* 0x000fe200000e0000 */
[----:B------:R-:W-:Y:S01]  /*5550*/  VOTEU.ALL UP1, P4 ;  /* 0x0000000000ff7886 */ /* 0x000fe20002020000 */
[----:B------:R-:W-:Y:S01]  /*5560*/  @!P4 R2UR UR9, R21 ;  /* 0x000000001509c2ca */ /* 0x000fe200000e0000 */
[----:B------:R-:W-:Y:S01]  /*5570*/  UMOV UR10, 0x0 ;  /* 0x00000000000a7882 */ /* 0x000fe20000000000 */
[----:B------:R-:W-:Y:S03]  /*5580*/  UMOV UR11, 0x10000000 ;  /* 0x10000000000b7882 */ /* 0x000fe60000000000 */
[----:B------:R-:W5:Y:S01]  /*5590*/  LDC.64 R10, c[0x0][0xb18] ;  /* 0x0002c600ff0a7b82 */ /* 0x000f620000000a00 */
[----:B------:R-:W-:Y:S01]  /*55a0*/  @!UP1 UIADD3 UR16, UPT, UPT, UR7, 0x400, URZ ;  /* 0x0000040007109890 */ /* 0x000fe2000fffe0ff */
[----:B------:R-:W-:Y:S01]  /*55b0*/  @P3 SHF.R.U32.HI R28, RZ, 0x10, R25 ;  /* 0x00000010ff1c3819 */ /* 0x000fe20000011619 */
[----:B------:R-:W-:Y:S01]  /*55c0*/  VOTEU.ALL UP1, P4 ;  /* 0x0000000000ff7886 */ /* 0x000fe20002020000 */
[----:B------:R-:W-:Y:S01]  /*55d0*/  UMOV UR20, UR36 ;  /* 0x0000002400147c82 */ /* 0x000fe20008000000 */
[----:B------:R-:W-:Y:S03]  /*55e0*/  VIADD R30, R30, 0x1 ;  /* 0x000000011e1e7836 */ /* 0x000fe60000000000 */
[----:B--2---:R-:W2:Y:S01]  /*55f0*/  @!P1 LDC R0, c[0x0][0xb20] ;  /* 0x0002c800ff009b82 */ /* 0x004ea20000000800 */
[----:B------:R-:W-:Y:S01]  /*5600*/  IMAD.U32 R21, RZ, RZ, UR8 ;  /* 0x00000008ff157e24 */ /* 0x000fe2000f8e00ff */
[----:B------:R-:W-:Y:S06]  /*5610*/  UPRMT UR8, UR37, 0x654, UR17 ;  /* 0x0000065425087896 */ /* 0x000fec0008000011 */
[----:B-1----:R-:W1:Y:S01]  /*5620*/  @!P1 LDC R3, c[0x0][0xb0c] ;  /* 0x0002c300ff039b82 */ /* 0x002e620000000800 */
[----:B------:R-:W-:Y:S01]  /*5630*/  IMAD.U32 R20, RZ, RZ, UR9 ;  /* 0x00000009ff147e24 */ /* 0x000fe2000f8e00ff */
[----:B------:R-:W-:Y:S04]  /*5640*/  @!P4 R2UR UR15, R21 ;  /* 0x00000000150fc2ca */ /* 0x000fe800000e0000 */
[----:B------:R-:W-:Y:S01]  /*5650*/  @!P4 R2UR UR14, R20 ;  /* 0x00000000140ec2ca */ /* 0x000fe200000e0000 */
[----:B------:R-:W-:Y:S11]  /*5660*/  @!P4 IMAD.MOV.U32 R20, RZ, RZ, 0x1000 ;  /* 0x00001000ff14c424 */ /* 0x000ff600078e00ff */
[----:B------:R-:W-:Y:S01]  /*5670*/  @!UPT UIADD3 URZ, UPT, UPT, URZ, URZ, URZ ;  /* 0x000000fffffff290 */ /* 0x000fe2000fffe0ff */
[----:B------:R1:W-:Y:S01]  /*5680*/  @!UP1 UTMALDG.3D [UR16], [UR14], desc[UR10] ;  /* 0x00000a100e0095b4 */ /* 0x0003e20008011000 */
[----:B------:R1:W-:Y:S02]  /*5690*/  @!P4 SYNCS.ARRIVE.TRANS64.RED.A0TR RZ, [UR7+0x220], R20 ;  /* 0x00022014ffffc9a7 */ /* 0x0003e40008300407 */
[----:B-1----:R-:W-:Y:S01]  /*56a0*/  @!P1 ISETP.NE.AND P2, PT, R3, 0x1, PT ;  /* 0x000000010300980c */ /* 0x002fe20003f45270 */
[C---:B---3--:R-:W-:Y:S01]  /*56b0*/  @!P1 IMAD.HI.U32 R14, R13.reuse, R14, RZ ;  /* 0x0000000e0d0e9227 */ /* 0x048fe200078e00ff */
[----:B-----5:R-:W-:Y:S03]  /*56c0*/  @!P1 ISETP.NE.AND P0, PT, R10, 0x1, PT ;  /* 0x000000010a00980c */ /* 0x020fe60003f05270 */
[C---:B------:R-:W-:Y:S01]  /*56d0*/  @!P1 IMAD.HI.U32 R11, R8.reuse, R11, RZ ;  /* 0x0000000b080b9227 */ /* 0x040fe200078e00ff */
[----:B------:R-:W-:Y:S04]  /*56e0*/  @!P1 SHF.R.U32.HI R14, RZ, R15, R14 ;  /* 0x0000000fff0e9219 */ /* 0x000fe8000001160e */
[----:B--2---:R-:W-:Y:S01]  /*56f0*/  @!P1 SHF.R.U32.HI R9, RZ, R0, R11 ;  /* 0x00000000ff099219 */ /* 0x004fe2000001160b */
[----:B------:R-:W-:Y:S01]  /*5700*/  SYNCS.ARRIVE.TRANS64.RED.A1T0 RZ, [UR8], RZ ;  /* 0x000000ffffff79a7 */ /* 0x000fe20008100408 */
[----:B------:R-:W-:Y:S02]  /*5710*/  @!P1 SEL R14, R13, R14, !P2 ;  /* 0x0000000e0d0e9207 */ /* 0x000fe40005000000 */
[----:B------:R-:W-:Y:S01]  /*5720*/  @!P1 SEL R9, R8, R9, !P0 ;  /* 0x0000000908099207 */ /* 0x000fe20004000000 */
[----:B------:R-:W1:Y:S04]  /*5730*/  SYNCS.PHASECHK.TRANS64.TRYWAIT P5, [UR7+0x238], R12 ;  /* 0x0002380cff0075a7 */ /* 0x000e6800080a1107 */
[----:B------:R-:W-:Y:S02]  /*5740*/  @!P1 IMAD.IADD R0, R9, 0x1, -R14 ;  /* 0x0000000109009824 */ /* 0x000fe400078e0a0e */
[----:B------:R-:W-:Y:S02]  /*5750*/  @!P1 IMAD.IADD R9, R14, 0x1, -R9 ;  /* 0x000000010e099824 */ /* 0x000fe400078e0a09 */
[----:B------:R-:W-:Y:S02]  /*5760*/  @!P1 IMAD R13, R0, R3, R13 ;  /* 0x00000003000d9224 */ /* 0x000fe400078e020d */
[----:B------:R-:W-:Y:S01]  /*5770*/  @!P1 IMAD R8, R9, R10, R8 ;  /* 0x0000000a09089224 */ /* 0x000fe200078e0208 */
[----:B-1----:R-:W-:Y:S06]  /*5780*/  @!P5 BRA `(.L_x_106) ;  /* 0x000000400034d947 */ /* 0x002fec0003800000 */
.L_x_228:
[----:B-1----:R-:W-:Y:S01]  /*5790*/  @!P4 IADD3 R3, P0, PT, R32, 0x580, RZ ;  /* 0x000005802003c810 */ /* 0x002fe20007f1e0ff */
[----:B------:R-:W-:Y:S01]  /*57a0*/  VOTEU.ALL UP1, P4 ;  /* 0x0000000000ff7886 */ /* 0x000fe20002020000 */
[----:B------:R-:W-:Y:S01]  /*57b0*/  UMOV UR20, 0x0 ;  /* 0x0000000000147882 */ /* 0x000fe20000000000 */
[----:B------:R-:W-:Y:S01]  /*57c0*/  UMOV UR21, 0x10000000 ;  /* 0x1000000000157882 */ /* 0x000fe20000000000 */
[----:B------:R-:W-:Y:S01]  /*57d0*/  @!P4 R2UR UR9, R3 ;  /* 0x000000000309c2ca */ /* 0x000fe200000e0000 */
[----:B------:R-:W-:Y:S01]  /*57e0*/  @!P4 IMAD.X R0, RZ, RZ, R33, P0 ;  /* 0x000000ffff00c224 */ /* 0x000fe200000e0621 */
[----:B------:R-:W-:Y:S01]  /*57f0*/  @!UP1 UIADD3 UR10, UPT, UPT, UR18, 0x40, URZ ;  /* 0x00000040120a9890 */ /* 0x000fe2000fffe0ff */
[----:B------:R-:W-:Y:S01]  /*5800*/  ISETP.NE.AND P0, PT, R30, 0x2, PT ;  /* 0x000000021e00780c */ /* 0x000fe20003f05270 */
[----:B------:R-:W-:Y:S01]  /*5810*/  UMOV UR11, UR19 ;  /* 0x00000013000b7c82 */ /* 0x000fe20008000000 */
[----:B------:R-:W-:Y:S01]  /*5820*/  UMOV UR12, UR36 ;  /* 0x00000024000c7c82 */ /* 0x000fe20008000000 */
[----:B------:R-:W-:Y:S01]  /*5830*/  @!P4 R2UR UR8, R0 ;  /* 0x000000000008c2ca */ /* 0x000fe200000e0000 */
[----:B------:R-:W-:Y:S01]  /*5840*/  IMAD.IADD R20, R8, 0x1, R83 ;  /* 0x0000000108147824 */ /* 0x000fe200078e0253 */
[----:B------:R-:W-:Y:S01]  /*5850*/  @P3 R2UR UR36, R28 ;  /* 0x000000001c2432ca */ /* 0x000fe200000e0000 */
[----:B------:R-:W-:Y:S01]  /*5860*/  IMAD.IADD R21, R13, 0x1, R90 ;  /* 0x000000010d157824 */ /* 0x000fe200078e025a */
[----:B------:R-:W-:Y:S02]  /*5870*/  SEL R0, RZ, 0x1, P0 ;  /* 0x00000001ff007807 */ /* 0x000fe40000000000 */
[----:B------:R-:W-:Y:S01]  /*5880*/  LOP3.LUT R31, R31, 0x1, RZ, 0x3c, !PT ;  /* 0x000000011f1f7812 */ /* 0x000fe200078e3cff */
[----:B------:R-:W-:Y:S01]  /*5890*/  IMAD.U32 R10, RZ, RZ, UR9 ;  /* 0x00000009ff0a7e24 */ /* 0x000fe2000f8e00ff */
[----:B------:R-:W-:Y:S01]  /*58a0*/  @!UP1 UIADD3 UR9, UPT, UPT, UR7, 0x228, URZ ;  /* 0x0000022807099890 */ /* 0x000fe2000fffe0ff */
[----:B------:R-:W-:Y:S02]  /*58b0*/  LOP3.LUT R29, R29, R0, RZ, 0x3c, !PT ;  /* 0x000000001d1d7212 */ /* 0x000fe400078e3cff */
[----:B------:R-:W-:Y:S02]  /*58c0*/  SEL R30, R30, RZ, P0 ;  /* 0x000000ff1e1e7207 */ /* 0x000fe40000000000 */
[----:B------:R-:W-:Y:S01]  /*58d0*/  IMAD.U32 R11, RZ, RZ, UR8 ;  /* 0x00000008ff0b7e24 */ /* 0x000fe2000f8e00ff */
[----:B------:R-:W-:Y:S01]  /*58e0*/  @!P4 R2UR UR14, R10 ;  /* 0x000000000a0ec2ca */ /* 0x000fe200000e0000 */
[----:B------:R-:W-:Y:S01]  /*58f0*/  @!UP1 UIADD3 UR8, UPT, UPT, UR7, 0x1400, URZ ;  /* 0x0000140007089890 */ /* 0x000fe2000fffe0ff */
[----:B------:R-:W-:Y:S02]  /*5900*/  VOTEU.ALL UP1, P4 ;  /* 0x0000000000ff7886 */ /* 0x000fe40002020000 */
[----:B------:R-:W-:Y:S11]  /*5910*/  @!P4 R2UR UR15, R11 ;  /* 0x000000000b0fc2ca */ /* 0x000ff600000e0000 */
[----:B------:R-:W-:Y:S02]  /*5920*/  @!UPT UIADD3 URZ, UPT, UPT, URZ, URZ, URZ ;  /* 0x000000fffffff290 */ /* 0x000fe4000fffe0ff */
[----:B------:R2:W-:Y:S01]  /*5930*/  @!UP1 UTMALDG.3D [UR8], [UR14], desc[UR20] ;  /* 0x000014080e0095b4 */ /* 0x0005e20008011000 */
[----:B------:R2:W-:Y:S01]  /*5940*/  @!P4 SYNCS.ARRIVE.TRANS64.RED.A0TR RZ, [UR7+0x228], R23 ;  /* 0x00022817ffffc9a7 */ /* 0x0005e20008300407 */
[----:B------:R-:W-:Y:S01]  /*5950*/  UPLOP3.LUT UP1, UPT, UPT, UPT, UPT, 0x80, 0x8 ;  /* 0x000000000008789c */ /* 0x000fe20003f2f070 */
[----:B------:R-:W-:Y:S01]  /*5960*/  SYNCS.ARRIVE.TRANS64.RED.A1T0 RZ, [UR13], RZ ;  /* 0x000000ffffff79a7 */ /* 0x000fe2000810040d */
[----:B------:R-:W-:Y:S09]  /*5970*/  @P3 BRA `(.L_x_107) ;  /* 0xfffffff400503947 */ /* 0x000ff2000383ffff */
[----:B------:R-:W-:-:S04]  /*5980*/  SHF.L.U32 R3, R31, 0x1f, RZ ;  /* 0x0000001f1f037819 */ /* 0x000fc800000006ff */
[----:B------:R-:W1:Y:S02]  /*5990*/  SYNCS.PHASECHK.TRANS64.TRYWAIT P0, [UR7+0x230], R3 ;  /* 0x00023003ff0075a7 */ /* 0x000e640008001107 */
[----:B-1----:R-:W-:Y:S05]  /*59a0*/  @!P0 BRA `(.L_x_108) ;  /* 0x0000003c00c48947 */ /* 0x002fea0003800000 */
.L_x_230:
[----:B-1----:R-:W-:-:S07]  /*59b0*/  MOV R0, UR7 ;  /* 0x0000000700007c02 */ /* 0x002fce0008000f00 */
.L_x_109:
[----:B-1----:R-:W-:-:S04]  /*59c0*/  SHF.L.U32 R3, R31, 0x1f, RZ ;  /* 0x0000001f1f037819 */ /* 0x002fc800000006ff */
[----:B------:R1:W3:Y:S03]  /*59d0*/  SYNCS.PHASECHK.TRANS64.TRYWAIT P0, [R0+URZ+0x238], R3 ;  /* 0x00023803000075a7 */ /* 0x0002e600080011ff */
[----:B---3--:R-:W-:Y:S05]  /*59e0*/  @!P0 NANOSLEEP.SYNCS 0x989680 ;  /* 0x009896800000895d */ /* 0x008fea0003900000 */
[----:B------:R-:W3:Y:S02]  /*59f0*/  @!P0 SYNCS.PHASECHK.TRANS64 P0, [R0+URZ+0x238], R3 ;  /* 0x00023803000085a7 */ /* 0x000ee400080010ff */
[----:B--23--:R-:W-:Y:S05]  /*5a00*/  @P0 EXIT ;  /* 0x000000000000094d */ /* 0x00cfea0003800000 */
[----:B------:R-:W-:Y:S05]  /*5a10*/  BRA `(.L_x_109) ;  /* 0xfffffffc00e87947 */ /* 0x000fea000383ffff */
.L_x_98:
[----:B------:R-:W-:-:S06]  /*5a20*/  UISETP.GE.AND UP1, UPT, UR8, 0x4, UPT ;  /* 0x000000040800788c */ /* 0x000fcc000bf26270 */
[----:B------:R-:W-:-:S13]  /*5a30*/  PLOP3.LUT P0, PT, PT, PT, UP1, 0x80, 0x8 ;  /* 0x000000000008781c */ /* 0x000fda0003f0f018 */
[----:B------:R-:W-:Y:S05]  /*5a40*/  @!P0 EXIT ;  /* 0x000000000000894d */ /* 0x000fea0003800000 */
[----:B------:R-:W-:Y:S01]  /*5a50*/  BAR.SYNC.DEFER_BLOCKING 0x6, 0xa0 ;  /* 0x0182800000007b1d */ /* 0x000fe20000010000 */
[C---:B------:R-:W-:Y:S01]  /*5a60*/  IMAD.SHL.U32 R2, R103.reuse, 0x40, RZ ;  /* 0x0000004067027824 */ /* 0x040fe200078e00ff */
[C---:B------:R-:W-:Y:S01]  /*5a70*/  LOP3.LUT R105, R103.reuse, 0x60, RZ, 0xc0, !PT ;  /* 0x0000006067697812 */ /* 0x040fe200078ec0ff */
[C---:B------:R-:W-:Y:S02]  /*5a80*/  IMAD.SHL.U32 R95, R103.reuse, 0x20, RZ ;  /* 0x00000020675f7824 */ /* 0x040fe400078e00ff */
[----:B------:R-:W-:Y:S02]  /*5a90*/  HFMA2 R44, -RZ, RZ, 0, 0 ;  /* 0x00000000ff2c7431 */ /* 0x000fe400000001ff */
[C---:B------:R-:W-:Y:S01]  /*5aa0*/  IMAD.SHL.U32 R0, R103.reuse, 0x8, RZ ;  /* 0x0000000867007824 */ /* 0x040fe200078e00ff */
[----:B------:R-:W-:Y:S01]  /*5ab0*/  UMOV UR49, 0x400 ;  /* 0x0000040000317882 */ /* 0x000fe20000000000 */
[----:B------:R-:W1:Y:S01]  /*5ac0*/  LDC R93, c[0x0][0x370] ;  /* 0x0000dc00ff5d7b82 */ /* 0x000e620000000800 */
[----:B------:R-:W-:Y:S01]  /*5ad0*/  ULEA UR49, UR37, UR49, 0x18 ;  /* 0x0000003125317291 */ /* 0x000fe2000f8ec0ff */
[----:B------:R-:W-:Y:S01]  /*5ae0*/  LOP3.LUT R5, R2, 0x180, RZ, 0xc0, !PT ;  /* 0x0000018002057812 */ /* 0x000fe200078ec0ff */
[----:B------:R-:W-:Y:S01]  /*5af0*/  IMAD.U32 R46, R103, 0x10000, RZ ;  /* 0x00010000672e7824 */ /* 0x000fe200078e00ff */
[----:B------:R-:W-:Y:S01]  /*5b00*/  LOP3.LUT R95, R95, 0xc00, RZ, 0xc0, !PT ;  /* 0x00000c005f5f7812 */ /* 0x000fe200078ec0ff */
[----:B------:R-:W-:Y:S01]  /*5b10*/  UIADD3 UR4, UPT, UPT, UR49, 0x2400, URZ ;  /* 0x0000240031047890 */ /* 0x000fe2000fffe0ff */
[----:B------:R-:W-:Y:S01]  /*5b20*/  LOP3.LUT R0, R5, 0x30, R0, 0xf8, !PT ;  /* 0x0000003005007812 */ /* 0x000fe200078ef800 */
[----:B------:R-:W-:Y:S01]  /*5b30*/  IMAD.SHL.U32 R5, R103, 0x2, RZ ;  /* 0x0000000267057824 */ /* 0x000fe200078e00ff */
[----:B------:R-:W2:Y:S01]  /*5b40*/  LDC R42, c[0x0][0xb0c] ;  /* 0x0002c300ff2a7b82 */ /* 0x000ea20000000800 */
[----:B------:R-:W-:Y:S01]  /*5b50*/  LOP3.LUT R95, R95, 0x40, R2, 0xf8, !PT ;  /* 0x000000405f5f7812 */ /* 0x000fe200078ef802 */
[----:B------:R-:W-:Y:S01]  /*5b60*/  IMAD.MOV.U32 R102, RZ, RZ, RZ ;  /* 0x000000ffff667224 */ /* 0x000fe200078e00ff */
[----:B------:R-:W-:Y:S01]  /*5b70*/  LOP3.LUT R46, R46, 0x600000, RZ, 0xc0, !PT ;  /* 0x006000002e2e7812 */ /* 0x000fe200078ec0ff */
[----:B------:R-:W-:Y:S01]  /*5b80*/  IMAD.MOV.U32 R107, RZ, RZ, RZ ;  /* 0x000000ffff6b7224 */ /* 0x000fe200078e00ff */
[----:B------:R-:W-:-:S02]  /*5b90*/  LOP3.LUT R0, R0, 0x20, R5, 0x78, !PT ;  /* 0x0000002000007812 */ /* 0x000fc400078e7805 */
[----:B------:R-:W-:Y:S02]  /*5ba0*/  CS2R R100, SRZ ;  /* 0x0000000000647805 */ /* 0x000fe4000001ff00 */
[----:B------:R-:W-:Y:S01]  /*5bb0*/  LOP3.LUT R95, R95, 0x200, R2, 0xf8, !PT ;  /* 0x000002005f5f7812 */ /* 0x000fe200078ef802 */
[----:B------:R-:W4:Y:S01]  /*5bc0*/  LDC R92, c[0x0][0xb20] ;  /* 0x0002c800ff5c7b82 */ /* 0x000f220000000800 */
[----:B------:R-:W3:Y:S01]  /*5bd0*/  LDS R3, [UR49+0x300] ;  /* 0x00030031ff037984 */ /* 0x000ee20008000800 */
[----:B------:R-:W-:Y:S01]  /*5be0*/  LOP3.LUT R103, R103, 0x2, RZ, 0xc0, !PT ;  /* 0x0000000267677812 */ /* 0x000fe200078ec0ff */
[----:B------:R-:W-:Y:S01]  /*5bf0*/  IMAD.MOV.U32 R99, RZ, RZ, RZ ;  /* 0x000000ffff637224 */ /* 0x000fe200078e00ff */
[----:B------:R-:W-:Y:S01]  /*5c00*/  LOP3.LUT R95, R95, R0, RZ, 0xfc, !PT ;  /* 0x000000005f5f7212 */ /* 0x000fe200078efcff */
[----:B------:R-:W-:Y:S01]  /*5c10*/  IMAD.U32 R104, RZ, RZ, UR4 ;  /* 0x00000004ff687e24 */ /* 0x000fe2000f8e00ff */
[----:B------:R-:W-:Y:S01]  /*5c20*/  IADD3 R97, PT, PT, -R103, RZ, RZ ;  /* 0x000000ff67617210 */ /* 0x000fe20007ffe1ff */
[----:B------:R-:W1:Y:S01]  /*5c30*/  LDCU.64 UR52, c[0x0][0x348] ;  /* 0x00006900ff3477ac */ /* 0x000e620008000a00 */
[----:B------:R-:W1:Y:S01]  /*5c40*/  LDC R41, c[0x0][0xb30] ;  /* 0x0002cc00ff297b82 */ /* 0x000e620000000800 */
[----:B------:R-:W1:Y:S01]  /*5c50*/  LDCU.64 UR38, c[0x0][0x888] ;  /* 0x00011100ff2677ac */ /* 0x000e620008000a00 */
[----:B------:R-:W1:Y:S06]  /*5c60*/  LDCU.64 UR44, c[0x0][0x890] ;  /* 0x00011200ff2c77ac */ /* 0x000e6c0008000a00 */
[----:B------:R-:W1:Y:S01]  /*5c70*/  LDC.64 R88, c[0x0][0xb10] ;  /* 0x0002c400ff587b82 */ /* 0x000e620000000a00 */
[----:B------:R-:W-:-:S07]  /*5c80*/  UIADD3 UR48, UPT, UPT, UR49, 0x400, URZ ;  /* 0x0000040031307890 */ /* 0x000fce000fffe0ff */
[----:B------:R-:W1:Y:S08]  /*5c90*/  LDC.64 R38, c[0x0][0xb18] ;  /* 0x0002c600ff267b82 */ /* 0x000e700000000a00 */
[----:B------:R-:W1:Y:S08]  /*5ca0*/  LDC.64 R36, c[0x0][0xb28] ;  /* 0x0002ca00ff247b82 */ /* 0x000e700000000a00 */
[----:B------:R-:W1:Y:S01]  /*5cb0*/  LDC.64 R86, c[0x0][0x8b0] ;  /* 0x00022c00ff567b82 */ /* 0x000e620000000a00 */
[----:B---3--:R-:W-:-:S07]  /*5cc0*/  IMAD.IADD R46, R3, 0x1, R46 ;  /* 0x00000001032e7824 */ /* 0x008fce00078e022e */
[----:B------:R-:W3:Y:S08]  /*5cd0*/  LDC.64 R84, c[0x0][0x8a8] ;  /* 0x00022a00ff547b82 */ /* 0x000ef00000000a00 */
[----:B--2-4-:R-:W1:Y:S02]  /*5ce0*/  LDC R94, c[0x0][0x374] ;  /* 0x0000dd00ff5e7b82 */ /* 0x014e640000000800 */
.L_x_135:
[----:B------:R-:W-:Y:S02]  /*5cf0*/  LEA R0, R107, UR49, 0x3 ;  /* 0x000000316b007c11 */ /* 0x000fe4000f8e18ff */
[----:B------:R-:W-:Y:S02]  /*5d00*/  SHF.L.U32 R3, R101, 0x1f, RZ ;  /* 0x0000001f65037819 */ /* 0x000fe400000006ff */
[----:B------:R-:W-:Y:S02]  /*5d10*/  LEA R16, R107, UR49, 0x4 ;  /* 0x000000316b107c11 */ /* 0x000fe4000f8e20ff */
[----:B------:R-:W2:Y:S02]  /*5d20*/  SYNCS.PHASECHK.TRANS64.TRYWAIT P0, [R0+URZ+0x250], R3 ;  /* 0x00025003000075a7 */ /* 0x000ea400080011ff */
[----:B-12---:R-:W-:Y:S05]  /*5d30*/  @!P0 BRA `(.L_x_110) ;  /* 0x0000003800f88947 */ /* 0x006fea0003800000 */
.L_x_231:
[----:B------:R-:W4:Y:S01]  /*5d40*/  LDC.64 R12, c[0x0][0xb10] ;  /* 0x0002c400ff0c7b82 */ /* 0x000f220000000a00 */
[----:B------:R-:W3:Y:S01]  /*5d50*/  LDS.128 R16, [R16+0x2e0] ;  /* 0x0002e00010107984 */ /* 0x000ee20000000c00 */
[----:B-1----:R-:W-:Y:S01]  /*5d60*/  ISETP.NE.AND P1, PT, R41, 0x1, PT ;  /* 0x000000012900780c */ /* 0x002fe20003f25270 */
[----:B--2---:R-:W-:Y:S01]  /*5d70*/  VIADD R0, R0, 0x260 ;  /* 0x0000026000007836 */ /* 0x004fe20000000000 */
[----:B------:R-:W-:Y:S04]  /*5d80*/  ISETP.GE.AND P0, PT, R40, 0x1, PT ;  /* 0x000000012800780c */ /* 0x000fe80003f06270 */
[----:B------:R-:W1:Y:S01]  /*5d90*/  LDC.64 R10, c[0x0][0xb18] ;  /* 0x0002c600ff0a7b82 */ /* 0x000e620000000a00 */
[----:B------:R-:W-:Y:S01]  /*5da0*/  PRMT R0, RZ, 0x654, R0 ;  /* 0x00000654ff007816 */ /* 0x000fe20000000000 */
[----:B------:R-:W-:Y:S01]  /*5db0*/  @!PT LDS RZ, [RZ] ;  /* 0x00000000fffff984 */ /* 0x000fe20000000800 */
[----:B------:R-:W-:Y:S01]  /*5dc0*/  @!PT LDS RZ, [RZ] ;  /* 0x00000000fffff984 */ /* 0x000fe20000000800 */
[----:B------:R-:W-:Y:S01]  /*5dd0*/  @!PT LDS RZ, [RZ] ;  /* 0x00000000fffff984 */ /* 0x000fe20000000800 */
[----:B------:R-:W-:Y:S01]  /*5de0*/  @!PT LDS RZ, [RZ] ;  /* 0x00000000fffff984 */ /* 0x000fe20000000800 */
[----:B------:R2:W-:Y:S06]  /*5df0*/  MEMBAR.ALL.CTA ;  /* 0x0000000000007992 */ /* 0x0005ec0000008000 */
[----:B--2---:R-:W2:Y:S01]  /*5e00*/  FENCE.VIEW.ASYNC.S ;  /* 0x00000000000073c6 */ /* 0x004ea20000000000 */
[----:B------:R-:W1:Y:S08]  /*5e10*/  @!P1 LDC R14, c[0x0][0xb20] ;  /* 0x0002c800ff0e9b82 */ /* 0x000e700000000800 */
[----:B------:R-:W1:Y:S01]  /*5e20*/  @!P1 LDC R9, c[0x0][0xb0c] ;  /* 0x0002c300ff099b82 */ /* 0x000e620000000800 */
[----:B--2---:R2:W-:Y:S01]  /*5e30*/  SYNCS.ARRIVE.TRANS64.RED.A1T0 RZ, [R0+URZ], RZ ;  /* 0x000000ff00ff79a7 */ /* 0x0045e200081004ff */
[----:B---3--:R-:W-:Y:S04]  /*5e40*/  LOP3.LUT P4, RZ, R18, 0x1, RZ, 0xc0, !PT ;  /* 0x0000000112ff7812 */ /* 0x008fe8000788c0ff */
[----:B------:R-:W-:Y:S09]  /*5e50*/  P2R R106, PR, RZ, 0x10 ;  /* 0x00000010ff6a7803 */ /* 0x000ff20000000000 */
[----:B------:R-:W-:Y:S02]  /*5e60*/  @P4 MOV R45, R16 ;  /* 0x00000010002d4202 */ /* 0x000fe40000000f00 */
[----:B------:R-:W-:Y:S01]  /*5e70*/  @P4 LOP3.LUT R43, R17, 0xffff, RZ, 0xc0, !PT ;  /* 0x0000ffff112b4812 */ /* 0x000fe200078ec0ff */
[----:B--2-4-:R-:W-:Y:S06]  /*5e80*/  @!P0 BRA `(.L_x_111) ;  /* 0x0000000000a48947 */ /* 0x014fec0003800000 */
[----:B------:R-:W-:Y:S01]  /*5e90*/  IMAD.HI.U32 R23, R94, R39, RZ ;  /* 0x000000275e177227 */ /* 0x000fe200078e00ff */
[----:B------:R-:W-:Y:S02]  /*5ea0*/  ISETP.NE.AND P0, PT, R38, 0x1, PT ;  /* 0x000000012600780c */ /* 0x000fe40003f05270 */
[----:B------:R-:W-:Y:S01]  /*5eb0*/  ISETP.NE.AND P2, PT, R40, 0x1, PT ;  /* 0x000000012800780c */ /* 0x000fe20003f45270 */
[----:B------:R-:W-:Y:S01]  /*5ec0*/  IMAD.HI.U32 R22, R93, R88, RZ ;  /* 0x000000585d167227 */ /* 0x000fe200078e00ff */
[----:B------:R-:W-:Y:S02]  /*5ed0*/  SHF.R.U32.HI R23, RZ, R92, R23 ;  /* 0x0000005cff177219 */ /* 0x000fe40000011617 */
[----:B------:R-:W-:Y:S01]  /*5ee0*/  ISETP.NE.AND P3, PT, R42, 0x1, PT ;  /* 0x000000012a00780c */ /* 0x000fe20003f65270 */
[----:B------:R-:W-:Y:S01]  /*5ef0*/  IMAD.HI.U32 R26, R45, R88, RZ ;  /* 0x000000582d1a7227 */ /* 0x000fe200078e00ff */
[----:B------:R-:W-:Y:S02]  /*5f00*/  SHF.R.U32.HI R22, RZ, R89, R22 ;  /* 0x00000059ff167219 */ /* 0x000fe40000011616 */
[----:B------:R-:W-:Y:S01]  /*5f10*/  SEL R3, R94, R23, !P0 ;  /* 0x000000175e037207 */ /* 0x000fe20004000000 */
[----:B------:R-:W-:Y:S01]  /*5f20*/  IMAD.HI.U32 R23, R43, R39, RZ ;  /* 0x000000272b177227 */ /* 0x000fe200078e00ff */
[----:B------:R-:W-:Y:S02]  /*5f30*/  SEL R7, R93, R22, !P3 ;  /* 0x000000165d077207 */ /* 0x000fe40005800000 */
[----:B------:R-:W-:Y:S01]  /*5f40*/  SHF.R.U32.HI R26, RZ, R89, R26 ;  /* 0x00000059ff1a7219 */ /* 0x000fe2000001161a */
[-C--:B------:R-:W-:Y:S04]  /*5f50*/  IMAD.HI.U32 R22, R3, R36.reuse, RZ ;  /* 0x0000002403167227 */ /* 0x080fe800078e00ff */
[----:B------:R-:W-:Y:S01]  /*5f60*/  IMAD.HI.U32 R24, R7, R36, RZ ;  /* 0x0000002407187227 */ /* 0x000fe200078e00ff */
[-C--:B------:R-:W-:Y:S02]  /*5f70*/  @P2 SHF.R.U32.HI R3, RZ, R37.reuse, R22 ;  /* 0x00000025ff032219 */ /* 0x080fe40000011616 */
[----:B------:R-:W-:Y:S02]  /*5f80*/  SHF.R.U32.HI R22, RZ, R92, R23 ;  /* 0x0000005cff167219 */ /* 0x000fe40000011617 */
[----:B------:R-:W-:Y:S01]  /*5f90*/  @P2 SHF.R.U32.HI R7, RZ, R37, R24 ;  /* 0x00000025ff072219 */ /* 0x000fe20000011618 */
[C---:B------:R-:W-:Y:S01]  /*5fa0*/  IMAD R2, R40.reuse, R3, RZ ;  /* 0x0000000328027224 */ /* 0x040fe200078e02ff */
[----:B------:R-:W-:Y:S02]  /*5fb0*/  SEL R5, R43, R22, !P0 ;  /* 0x000000162b057207 */ /* 0x000fe40004000000 */
[----:B------:R-:W-:Y:S01]  /*5fc0*/  SEL R3, R45, R26, !P3 ;  /* 0x0000001a2d037207 */ /* 0x000fe20005800000 */
[----:B------:R-:W-:Y:S01]  /*5fd0*/  IMAD R4, R40, R7, RZ ;  /* 0x0000000728047224 */ /* 0x000fe200078e02ff */
[C---:B------:R-:W-:Y:S01]  /*5fe0*/  ISETP.GE.AND P0, PT, R5.reuse, R2, PT ;  /* 0x000000020500720c */ /* 0x040fe20003f06270 */
[----:B------:R-:W-:Y:S03]  /*5ff0*/  IMAD.HI.U32 R6, R5, R36, RZ ;  /* 0x0000002405067227 */ /* 0x000fe600078e00ff */
[----:B------:R-:W-:Y:S01]  /*6000*/  ISETP.GE.OR P0, PT, R3, R4, P0 ;  /* 0x000000040300720c */ /* 0x000fe20000706670 */
[----:B------:R-:W-:Y:S01]  /*6010*/  IMAD.MOV R4, RZ, RZ, -R3 ;  /* 0x000000ffff047224 */ /* 0x000fe200078e0a03 */
[-C--:B------:R-:W-:Y:S03]  /*6020*/  SHF.R.U32.HI R6, RZ, R37.reuse, R6 ;  /* 0x00000025ff067219 */ /* 0x080fe60000011606 */
[----:B------:R-:W-:Y:S01]  /*6030*/  IMAD R45, R42, R4, R45 ;  /* 0x000000042a2d7224 */ /* 0x000fe200078e022d */
[----:B------:R-:W-:Y:S05]  /*6040*/  SEL R15, R5, R6, !P2 ;  /* 0x00000006050f7207 */ /* 0x000fea0005000000 */
[----:B------:R-:W-:Y:S02]  /*6050*/  IMAD.MOV R6, RZ, RZ, -R15 ;  /* 0x000000ffff067224 */ /* 0x000fe400078e0a0f */
[C---:B------:R-:W-:Y:S04]  /*6060*/  @!P0 IMAD.HI.U32 R2, R3.reuse, R36, RZ ;  /* 0x0000002403028227 */ /* 0x040fe800078e00ff */
[----:B------:R-:W-:Y:S01]  /*6070*/  IMAD R6, R40, R6, R5 ;  /* 0x0000000628067224 */ /* 0x000fe200078e0205 */
[----:B------:R-:W-:Y:S04]  /*6080*/  @!P0 SHF.R.U32.HI R2, RZ, R37, R2 ;  /* 0x00000025ff028219 */ /* 0x000fe80000011602 */
[----:B------:R-:W-:Y:S02]  /*6090*/  @!P0 SEL R0, R3, R2, !P2 ;  /* 0x0000000203008207 */ /* 0x000fe40005000000 */
[----:B------:R-:W-:Y:S02]  /*60a0*/  IADD3 R2, PT, PT, -R5, RZ, RZ ;  /* 0x000000ff05027210 */ /* 0x000fe40007ffe1ff */
[----:B------:R-:W-:Y:S01]  /*60b0*/  @!P0 IADD3 R8, PT, PT, R15, -R0, RZ ;  /* 0x800000000f088210 */ /* 0x000fe20007ffe0ff */
[----:B------:R-:W-:Y:S02]  /*60c0*/  @!P0 IMAD R0, R7, R6, R0 ;  /* 0x0000000607008224 */ /* 0x000fe400078e0200 */
[----:B------:R-:W-:Y:S02]  /*60d0*/  IMAD R43, R38, R2, R43 ;  /* 0x00000002262b7224 */ /* 0x000fe400078e022b */
[----:B------:R-:W-:Y:S02]  /*60e0*/  @!P0 IMAD R5, R8, R40, R3 ;  /* 0x0000002808058224 */ /* 0x000fe400078e0203 */
[----:B------:R-:W-:Y:S04]  /*60f0*/  @!P0 IMAD.MOV.U32 R3, RZ, RZ, R0 ;  /* 0x000000ffff038224 */ /* 0x000fe800078e0000 */
[----:B------:R-:W-:Y:S02]  /*6100*/  IMAD R45, R3, R42, R45 ;  /* 0x0000002a032d7224 */ /* 0x000fe400078e022d */
[----:B------:R-:W-:Y:S07]  /*6110*/  IMAD R43, R5, R38, R43 ;  /* 0x00000026052b7224 */ /* 0x000fee00078e022b */
.L_x_111:
[----:B-1----:R-:W-:Y:S01]  /*6120*/  @!P1 ISETP.NE.AND P0, PT, R10, 0x1, PT ;  /* 0x000000010a00980c */ /* 0x002fe20003f05270 */
[----:B------:R-:W-:Y:S01]  /*6130*/  @!P1 IMAD.HI.U32 R0, R45, R12, RZ ;  /* 0x0000000c2d009227 */ /* 0x000fe200078e00ff */
[----:B------:R-:W-:Y:S01]  /*6140*/  @!P1 ISETP.NE.AND P2, PT, R9, 0x1, PT ;  /* 0x000000010900980c */ /* 0x000fe20003f45270 */
[----:B------:R-:W-:Y:S01]  /*6150*/  ULOP3.LUT UP0, URZ, UR48, 0x1b0, URZ, 0xc0, !UPT ;  /* 0x000001b030ff7892 */ /* 0x000fe2000f80c0ff */
[----:B------:R-:W-:Y:S01]  /*6160*/  R2UR UR42, R21 ;  /* 0x00000000152a72ca */ /* 0x000fe200000e0000 */
[----:B------:R-:W-:Y:S01]  /*6170*/  @!P1 IMAD.HI.U32 R3, R43, R11, RZ ;  /* 0x0000000b2b039227 */ /* 0x000fe200078e00ff */
[----:B------:R-:W-:Y:S02]  /*6180*/  @!P1 SHF.R.U32.HI R0, RZ, R13, R0 ;  /* 0x0000000dff009219 */ /* 0x000fe40000011600 */
[----:B------:R-:W-:Y:S01]  /*6190*/  R2UR UR41, R20 ;  /* 0x00000000142972ca */ /* 0x000fe200000e0000 */
[----:B------:R-:W-:Y:S01]  /*61a0*/  VIADD R107, R107, 0x1 ;  /* 0x000000016b6b7836 */ /* 0x000fe20000000000 */
[----:B------:R-:W-:Y:S02]  /*61b0*/  @!P1 SHF.R.U32.HI R2, RZ, R14, R3 ;  /* 0x0000000eff029219 */ /* 0x000fe40000011603 */
[----:B------:R-:W-:Y:S02]  /*61c0*/  @!P1 SEL R3, R45, R0, !P2 ;  /* 0x000000002d039207 */ /* 0x000fe40005000000 */
[----:B------:R-:W-:Y:S02]  /*61d0*/  @!P1 SEL R2, R43, R2, !P0 ;  /* 0x000000022b029207 */ /* 0x000fe40004000000 */
[----:B------:R-:W-:Y:S01]  /*61e0*/  @P4 SHF.R.U32.HI R98, RZ, 0x10, R17 ;  /* 0x00000010ff624819 */ /* 0x000fe20000011611 */
[----:B------:R-:W-:Y:S02]  /*61f0*/  USHF.L.U32 UR42, UR42, 0x6, URZ ;  /* 0x000000062a2a7899 */ /* 0x000fe400080006ff */
[----:B------:R-:W-:Y:S02]  /*6200*/  @!P1 IMAD.IADD R0, R2, 0x1, -R3 ;  /* 0x0000000102009824 */ /* 0x000fe400078e0a03 */
[----:B------:R-:W-:Y:S01]  /*6210*/  @!P1 IMAD.IADD R2, R3, 0x1, -R2 ;  /* 0x0000000103029824 */ /* 0x000fe200078e0a02 */
[----:B------:R-:W-:Y:S01]  /*6220*/  USHF.L.U32 UR41, UR41, 0x7, URZ ;  /* 0x0000000729297899 */ /* 0x000fe200080006ff */
[----:B------:R-:W-:Y:S02]  /*6230*/  @!P1 IMAD R45, R0, R9, R45 ;  /* 0x00000009002d9224 */ /* 0x000fe400078e022d */
[----:B------:R-:W-:Y:S01]  /*6240*/  @!P1 IMAD R43, R2, R10, R43 ;  /* 0x0000000a022b9224 */ /* 0x000fe200078e022b */
[----:B------:R-:W-:Y:S08]  /*6250*/  BRA.U !UP0, `(.L_x_112) ;  /* 0x0000000108407547 */ /* 0x000ff0000b800000 */
[----:B------:R-:W1:Y:S01]  /*6260*/  LDCU.64 UR8, c[0x4][0x80] ;  /* 0x01001000ff0877ac */ /* 0x000e620008000a00 */
[----:B------:R-:W-:Y:S01]  /*6270*/  MOV R3, 0x0 ;  /* 0x0000000000037802 */ /* 0x000fe20000000f00 */
[----:B------:R-:W-:Y:S02]  /*6280*/  HFMA2 R12, -RZ, RZ, 0, 5.9604644775390625e-08 ;  /* 0x00000001ff0c7431 */ /* 0x000fe400000001ff */
[----:B------:R-:W-:Y:S02]  /*6290*/  IMAD.MOV.U32 R8, RZ, RZ, 0x70 ;  /* 0x00000070ff087424 */ /* 0x000fe400078e00ff */
[----:B------:R-:W-:Y:S01]  /*62a0*/  IMAD.MOV.U32 R13, RZ, RZ, RZ ;  /* 0x000000ffff0d7224 */ /* 0x000fe200078e00ff */
[----:B------:R-:W2:Y:S01]  /*62b0*/  LDCU.64 UR6, c[0x4][0x88] ;  /* 0x01001100ff0677ac */ /* 0x000ea20008000a00 */
[----:B------:R-:W3:Y:S01]  /*62c0*/  LDC.64 R2, c[0x4][R3] ;  /* 0x0100000003027b82 */ /* 0x000ee20000000a00 */
[----:B------:R-:W4:Y:S01]  /*62d0*/  LDCU.64 UR4, c[0x4][0x8] ;  /* 0x01000100ff0477ac */ /* 0x000f220008000a00 */
[----:B-1----:R-:W-:Y:S01]  /*62e0*/  MOV R5, UR9 ;  /* 0x0000000900057c02 */ /* 0x002fe20008000f00 */
[----:B------:R-:W-:Y:S01]  /*62f0*/  IMAD.U32 R4, RZ, RZ, UR8 ;  /* 0x00000008ff047e24 */ /* 0x000fe2000f8e00ff */
[----:B--2---:R-:W-:Y:S01]  /*6300*/  MOV R7, UR7 ;  /* 0x0000000700077c02 */ /* 0x004fe20008000f00 */
[----:B------:R-:W-:Y:S01]  /*6310*/  IMAD.U32 R6, RZ, RZ, UR6 ;  /* 0x00000006ff067e24 */ /* 0x000fe2000f8e00ff */
[----:B----4-:R-:W-:Y:S01]  /*6320*/  MOV R11, UR5 ;  /* 0x00000005000b7c02 */ /* 0x010fe20008000f00 */
[----:B------:R-:W-:Y:S02]  /*6330*/  IMAD.U32 R10, RZ, RZ, UR4 ;  /* 0x00000004ff0a7e24 */ /* 0x000fe4000f8e00ff */
[----:B------:R-:W-:Y:S07]  /*6340*/  LEPC R20, `(.L_x_112) ;  /* 0x000000001014794e */ /* 0x000fee0000000000 */
[----:B---3-5:R-:W-:Y:S05]  /*6350*/  CALL.ABS.NOINC R2 ;  /* 0x0000000002007343 */ /* 0x028fea0003c00000 */
.L_x_112:
[----:B------:R-:W-:Y:S01]  /*6360*/  LOP3.LUT P0, RZ, R104, 0x1b0, RZ, 0xc0, !PT ;  /* 0x000001b068ff7812 */ /* 0x000fe2000780c0ff */
[----:B------:R-:W-:Y:S11]  /*6370*/  BSSY.RECONVERGENT B6, `(.L_x_113) ;  /* 0x0000013000067945 */ /* 0x000ff60003800200 */
[----:B------:R-:W-:Y:S01]  /*6380*/  @!UPT UIADD3 URZ, UPT, UPT, URZ, URZ, URZ ;  /* 0x000000fffffff290 */ /* 0x000fe2000fffe0ff */
[----:B------:R-:W-:Y:S05]  /*6390*/  @!P0 BRA `(.L_x_114) ;  /* 0x0000000000408947 */ /* 0x000fea0003800000 */
        /* <DEDUP_REMOVED lines=16> */
.L_x_114:
[----:B------:R-:W-:Y:S05]  /*64a0*/  BSYNC.RECONVERGENT B6 ;  /* 0x0000000000067941 */ /* 0x000fea0003800200 */
.L_x_113:
[----:B------:R-:W-:Y:S01]  /*64b0*/  ISETP.NE.U32.AND P4, PT, R86, RZ, PT ;  /* 0x000000ff5600720c */ /* 0x000fe20003f85070 */
[----:B------:R-:W-:Y:S01]  /*64c0*/  UISETP.NE.AND UP2, UPT, UR50, URZ, UPT ;  /* 0x000000ff3200728c */ /* 0x000fe2000bf45270 */
[----:B------:R-:W-:Y:S01]  /*64d0*/  ISETP.NE.U32.AND P2, PT, RZ, UR38, PT ;  /* 0x00000026ff007c0c */ /* 0x000fe2000bf45070 */
[----:B------:R-:W-:Y:S01]  /*64e0*/  UISETP.NE.U32.AND UP1, UPT, UR44, URZ, UPT ;  /* 0x000000ff2c00728c */ /* 0x000fe2000bf25070 */
[----:B------:R-:W-:Y:S01]  /*64f0*/  ISETP.NE.AND.EX P4, PT, R87, RZ, PT, P4 ;  /* 0x000000ff5700720c */ /* 0x000fe20003f85340 */
[----:B------:R-:W-:Y:S01]  /*6500*/  UPLOP3.LUT UP0, UPT, UPT, UPT, UPT, 0x40, 0x4 ;  /* 0x000000000004789c */ /* 0x000fe20003f0e870 */
[----:B------:R-:W-:Y:S01]  /*6510*/  ISETP.NE.AND.EX P2, PT, RZ, UR39, PT, P2 ;  /* 0x00000027ff007c0c */ /* 0x000fe2000bf45320 */
[----:B------:R-:W-:Y:S01]  /*6520*/  UISETP.NE.AND.EX UP1, UPT, UR45, URZ, UPT, UP1 ;  /* 0x000000ff2d00728c */ /* 0x000fe2000bf25310 */
[----:B------:R-:W-:Y:S04]  /*6530*/  PLOP3.LUT P1, PT, PT, PT, UP2, 0x80, 0x8 ;  /* 0x000000000008781c */ /* 0x000fe80003f2f028 */
[----:B------:R-:W-:Y:S06]  /*6540*/  @UP2 UPLOP3.LUT UP0, UPT, UPT, UPT, UP1, 0x80, 0x8 ;  /* 0x000000000008289c */ /* 0x000fec0003f0f010 */
[----:B------:R-:W-:Y:S01]  /*6550*/  PLOP3.LUT P0, PT, PT, PT, UP0, 0x80, 0x8 ;  /* 0x000000000008781c */ /* 0x000fe20003f0f008 */
[----:B------:R-:W-:Y:S01]  /*6560*/  @!UPT UIADD3 URZ, UPT, UPT, URZ, URZ, URZ ;  /* 0x000000fffffff290 */ /* 0x000fe2000fffe0ff */
[----:B------:R-:W-:Y:S11]  /*6570*/  BRA.U !UP1, `(.L_x_115) ;  /* 0x0000000109387547 */ /* 0x000ff6000b800000 */
[----:B------:R-:W-:Y:S01]  /*6580*/  UISETP.NE.U32.AND UP0, UPT, UR38, URZ, UPT ;  /* 0x000000ff2600728c */ /* 0x000fe2000bf05070 */
[----:B------:R-:W-:Y:S02]  /*6590*/  HFMA2 R0, -RZ, RZ, 0, 5.9604644775390625e-08 ;  /* 0x00000001ff007431 */ /* 0x000fe400000001ff */
[----:B------:R-:W-:Y:S01]  /*65a0*/  IMAD.MOV.U32 R91, RZ, RZ, 0x1 ;  /* 0x00000001ff5b7424 */ /* 0x000fe200078e00ff */
[----:B------:R-:W-:Y:S06]  /*65b0*/  UISETP.NE.AND.EX UP0, UPT, UR39, URZ, UPT, UP0 ;  /* 0x000000ff2700728c */ /* 0x000fec000bf05300 */
[----:B------:R-:W-:Y:S05]  /*65c0*/  PLOP3.LUT P3, PT, PT, PT, UP0, 0x80, 0x8 ;  /* 0x000000000008781c */ /* 0x000fea0003f6f008 */
[----:B------:R-:W1:Y:S01]  /*65d0*/  @UP0 LDCU.64 UR6, c[0x0][0x888] ;  /* 0x00011100ff0607ac */ /* 0x000e620008000a00 */
[----:B------:R-:W-:Y:S07]  /*65e0*/  @UP0 UIMAD UR4, UR36, UR44, URZ ;  /* 0x0000002c240402a4 */ /* 0x000fee000f8e02ff */
[----:B------:R-:W-:Y:S01]  /*65f0*/  @!P3 PRMT R91, R0, 0x7610, R91 ;  /* 0x00007610005bb816 */ /* 0x000fe2000000005b */
[----:B-1----:R-:W-:Y:S03]  /*6600*/  @UP0 UIMAD.WIDE UR6, UR4, 0x4, UR6 ;  /* 0x00000004040608a5 */ /* 0x002fe6000f8e0206 */
[----:B------:R-:W1:Y:S03]  /*6610*/  @!UP0 LDCU UR4, c[0x0][0x880] ;  /* 0x00011000ff0487ac */ /* 0x000e660008000800 */
[----:B------:R-:W-:Y:S01]  /*6620*/  IMAD.U32 R2, RZ, RZ, UR6 ;  /* 0x00000006ff027e24 */ /* 0x000fe2000f8e00ff */
[----:B------:R-:W-:Y:S05]  /*6630*/  MOV R3, UR7 ;  /* 0x0000000700037c02 */ /* 0x000fea0008000f00 */
[----:B-----5:R2:W5:Y:S02]  /*6640*/  @P3 LDG.E R50, desc[UR46][R2.64] ;  /* 0x0000002e02323981 */ /* 0x020564000c1e1900 */
[----:B-12---:R-:W-:Y:S02]  /*6650*/  @!P3 IMAD.U32 R50, RZ, RZ, UR4 ;  /* 0x00000004ff32be24 */ /* 0x006fe4000f8e00ff */
.L_x_115:
[----:B------:R-:W-:Y:S05]  /*6660*/  @!P4 BRA `(.L_x_116) ;  /* 0x000000000020c947 */ /* 0x000fea0003800000 */
[----:B------:R-:W-:Y:S04]  /*6670*/  ISETP.NE.U32.AND P3, PT, R84, RZ, PT ;  /* 0x000000ff5400720c */ /* 0x000fe80003f65070 */
[----:B------:R-:W-:Y:S11]  /*6680*/  ISETP.NE.AND.EX P3, PT, R85, RZ, PT, P3 ;  /* 0x000000ff5500720c */ /* 0x000ff60003f65330 */
[----:B------:R-:W-:Y:S02]  /*6690*/  @!UPT UIADD3 URZ, UPT, UPT, URZ, URZ, URZ ;  /* 0x000000fffffff290 */ /* 0x000fe4000fffe0ff */
[----:B------:R-:W1:Y:S01]  /*66a0*/  @P3 LDC.64 R2, c[0x0][0x8a8] ;  /* 0x00022a00ff023b82 */ /* 0x000e620000000a00 */
[----:B------:R-:W-:Y:S04]  /*66b0*/  @P3 IMAD R0, R86, UR36, RZ ;  /* 0x0000002456003c24 */ /* 0x000fe8000f8e02ff */
[----:B-1----:R-:W-:Y:S05]  /*66c0*/  @P3 IMAD.WIDE R2, R0, 0x4, R2 ;  /* 0x0000000400023825 */ /* 0x002fea00078e0202 */
[----:B-----5:R1:W5:Y:S02]  /*66d0*/  @P3 LDG.E R47, desc[UR46][R2.64] ;  /* 0x0000002e022f3981 */ /* 0x020364000c1e1900 */
[----:B-1----:R-:W2:Y:S02]  /*66e0*/  @!P3 LDC R47, c[0x0][0x8a0] ;  /* 0x00022800ff2fbb82 */ /* 0x002ea40000000800 */
.L_x_116:
[----:B-----5:R-:W-:Y:S01]  /*66f0*/  ISETP.NE.AND P4, PT, R50, RZ, PT ;  /* 0x000000ff3200720c */ /* 0x020fe20003f85270 */
[----:B------:R-:W-:Y:S01]  /*6700*/  BSSY B1, `(.L_x_117) ;  /* 0x0000042000017945 */ /* 0x000fe20003800000 */
[----:B------:R-:W-:Y:S01]  /*6710*/  SEL R9, RZ, 0xffffffff, P2 ;  /* 0xffffffffff097807 */ /* 0x000fe20001000000 */
[----:B------:R-:W-:Y:S01]  /*6720*/  IMAD.MOV.U32 R55, RZ, RZ, 0x1 ;  /* 0x00000001ff377424 */ /* 0x000fe200078e00ff */
[----:B------:R-:W-:Y:S02]  /*6730*/  LOP3.LUT P3, RZ, R91, 0xff, RZ, 0xc0, !PT ;  /* 0x000000ff5bff7812 */ /* 0x000fe4000786c0ff */
[----:B------:R-:W-:Y:S02]  /*6740*/  CS2R R62, SRZ ;  /* 0x00000000003e7805 */ /* 0x000fe4000001ff00 */
[----:B------:R-:W-:Y:S02]  /*6750*/  @P1 SEL R2, RZ, 0xffffffff, P4 ;  /* 0xffffffffff021807 */ /* 0x000fe40002000000 */
[----:B------:R-:W-:Y:S02]  /*6760*/  CS2R R60, SRZ ;  /* 0x00000000003c7805 */ /* 0x000fe4000001ff00 */
[----:B------:R-:W-:Y:S02]  /*6770*/  LEA R0, R100, UR49, 0x3 ;  /* 0x0000003164007c11 */ /* 0x000fe4000f8e18ff */
[----:B------:R-:W-:Y:S02]  /*6780*/  CS2R R58, SRZ ;  /* 0x00000000003a7805 */ /* 0x000fe4000001ff00 */
[----:B------:R-:W-:Y:S02]  /*6790*/  @P0 SEL R2, R9, R2, !P3 ;  /* 0x0000000209020207 */ /* 0x000fe40005800000 */
[----:B------:R-:W-:Y:S02]  /*67a0*/  CS2R R56, SRZ ;  /* 0x0000000000387805 */ /* 0x000fe4000001ff00 */
[----:B------:R-:W-:Y:S02]  /*67b0*/  LEA R108, R44, UR49, 0x3 ;  /* 0x000000312c6c7c11 */ /* 0x000fe4000f8e18ff */
[----:B------:R-:W-:Y:S02]  /*67c0*/  @P1 LOP3.LUT R2, R2, 0x1, RZ, 0xc0, !PT ;  /* 0x0000000102021812 */ /* 0x000fe400078ec0ff */
[----:B------:R-:W-:Y:S02]  /*67d0*/  SHF.L.U32 R7, R102, 0x1f, RZ ;  /* 0x0000001f66077819 */ /* 0x000fe400000006ff */
[----:B------:R-:W-:Y:S02]  /*67e0*/  ISETP.NE.U32.OR P6, PT, R2, 0x1, !P1 ;  /* 0x000000010200780c */ /* 0x000fe40004fc5470 */
[----:B------:R-:W-:Y:S02]  /*67f0*/  PLOP3.LUT P2, PT, PT, PT, UP1, 0x80, 0x8 ;  /* 0x000000000008781c */ /* 0x000fe40003f4f018 */
[C---:B------:R-:W-:Y:S02]  /*6800*/  LEA.HI R5, R44.reuse, R44, RZ, 0x1 ;  /* 0x0000002c2c057211 */ /* 0x040fe400078f08ff */
[----:B------:R-:W-:Y:S02]  /*6810*/  SEL R2, RZ, 0xffffffff, P4 ;  /* 0xffffffffff027807 */ /* 0x000fe40002000000 */
[----:B------:R-:W-:Y:S01]  /*6820*/  P2R R64, PR, RZ, 0x40 ;  /* 0x00000040ff407803 */ /* 0x000fe20000000000 */
[C---:B------:R-:W-:Y:S01]  /*6830*/  IMAD.SHL.U32 R3, R5.reuse, 0x40, RZ ;  /* 0x0000004005037824 */ /* 0x040fe200078e00ff */
[----:B------:R-:W-:Y:S03]  /*6840*/  LOP3.LUT R5, R5, 0xffe, RZ, 0xc0, !PT ;  /* 0x00000ffe05057812 */ /* 0x000fe600078ec0ff */
[----:B------:R-:W-:Y:S02]  /*6850*/  @P6 SHF.L.U32 R11, R99, 0x1f, RZ ;  /* 0x0000001f630b6819 */ /* 0x000fe400000006ff */
[----:B------:R-:W-:Y:S01]  /*6860*/  @P2 SEL R2, R9, R2, !P3 ;  /* 0x0000000209022207 */ /* 0x000fe20005800000 */
[----:B------:R-:W-:Y:S01]  /*6870*/  IMAD.IADD R48, R44, 0x1, -R5 ;  /* 0x000000012c307824 */ /* 0x000fe200078e0a05 */
[----:B------:R-:W1:Y:S01]  /*6880*/  @P6 SYNCS.PHASECHK.TRANS64.TRYWAIT P1, [R0+URZ+0x220], R11 ;  /* 0x0002200b000065a7 */ /* 0x000e6200080211ff */
[----:B------:R-:W-:Y:S02]  /*6890*/  LOP3.LUT R3, R3, 0xffffff80, RZ, 0xc0, !PT ;  /* 0xffffff8003037812 */ /* 0x000fe400078ec0ff */
[----:B------:R-:W-:Y:S03]  /*68a0*/  LOP3.LUT R2, R2, 0x1, RZ, 0xc0, !PT ;  /* 0x0000000102027812 */ /* 0x000fe600078ec0ff */
[----:B------:R-:W-:Y:S01]  /*68b0*/  IMAD.IADD R3, R46, 0x1, R3 ;  /* 0x000000012e037824 */ /* 0x000fe200078e0203 */
[----:B------:R-:W-:Y:S03]  /*68c0*/  ISETP.NE.U32.AND P5, PT, R2, 0x1, PT ;  /* 0x000000010200780c */ /* 0x000fe60003fa5070 */
[----:B------:R-:W-:Y:S01]  /*68d0*/  IMAD R48, R48, 0x100000, R3 ;  /* 0x0010000030307824 */ /* 0x000fe200078e0203 */
[----:B------:R-:W-:Y:S01]  /*68e0*/  P2R R72, PR, RZ, 0x20 ;  /* 0x00000020ff487803 */ /* 0x000fe20000000000 */
[----:B------:R3:W4:Y:S01]  /*68f0*/  SYNCS.PHASECHK.TRANS64.TRYWAIT P0, [R108+URZ+0x270], R7 ;  /* 0x000270076c0075a7 */ /* 0x00072200080011ff */
[----:B-1----:R-:W-:Y:S01]  /*6900*/  @P6 SEL R55, RZ, 0x1, !P1 ;  /* 0x00000001ff376807 */ /* 0x002fe20004800000 */
[----:B---3--:R-:W-:Y:S06]  /*6910*/  @!P6 BRA `(.L_x_118) ;  /* 0x000000000080e947 */ /* 0x008fec0003800000 */
[----:B------:R-:W-:Y:S01]  /*6920*/  @P5 IMAD R4, R100, 0x1000, R95 ;  /* 0x0000100064045824 */ /* 0x000fe200078e025f */
[----:B------:R-:W-:Y:S01]  /*6930*/  ISETP.NE.AND P1, PT, R55, RZ, PT ;  /* 0x000000ff3700720c */ /* 0x000fe20003f25270 */
[----:B------:R-:W-:Y:S01]  /*6940*/  BSSY B0, `(.L_x_119) ;  /* 0x000000b000007945 */ /* 0x000fe20003800000 */
[----:B------:R-:W-:Y:S01]  /*6950*/  CS2R R58, SRZ ;  /* 0x00000000003a7805 */ /* 0x000fe2000001ff00 */
[----:B------:R-:W-:Y:S01]  /*6960*/  @P5 VIADD R2, R4, UR49 ;  /* 0x0000003104025c36 */ /* 0x000fe20008000000 */
[----:B------:R-:W-:Y:S02]  /*6970*/  CS2R R56, SRZ ;  /* 0x0000000000387805 */ /* 0x000fe4000001ff00 */
[----:B------:R-:W-:Y:S02]  /*6980*/  CS2R R62, SRZ ;  /* 0x00000000003e7805 */ /* 0x000fe4000001ff00 */
[----:B------:R-:W-:Y:S01]  /*6990*/  CS2R R60, SRZ ;  /* 0x00000000003c7805 */ /* 0x000fe2000001ff00 */
[----:B------:R-:W-:Y:S04]  /*69a0*/  @P5 IMAD R2, R103, -0x10, R2 ;  /* 0xfffffff067025824 */ /* 0x000fe800078e0202 */
[----:B------:R-:W-:Y:S05]  /*69b0*/  @P1 BRA `(.L_x_120) ;  /* 0x00000000000c1947 */ /* 0x000fea0003800000 */
[----:B------:R-:W-:Y:S04]  /*69c0*/  SHF.L.U32 R3, R99, 0x1f, RZ ;  /* 0x0000001f63037819 */ /* 0x000fe800000006ff */
[----:B------:R-:W1:Y:S02]  /*69d0*/  SYNCS.PHASECHK.TRANS64.TRYWAIT P1, [R0+URZ+0x220], R3 ;  /* 0x00022003000075a7 */ /* 0x000e6400080211ff */
[----:B-1----:R-:W-:Y:S05]  /*69e0*/  @!P1 BRA `(.L_x_121) ;  /* 0x0000002c00e09947 */ /* 0x002fea0003800000 */
.L_x_120:
[----:B------:R-:W-:Y:S05]  /*69f0*/  BSYNC B0 ;  /* 0x0000000000007941 */ /* 0x000fea0003800000 */
.L_x_119:
[----:B------:R-:W-:Y:S01]  /*6a00*/  ISETP.NE.AND P1, PT, R72, RZ, PT ;  /* 0x000000ff4800720c */ /* 0x000fe20003f25270 */
[----:B-1----:R-:W-:Y:S02]  /*6a10*/  VIADD R3, R0, 0x230 ;  /* 0x0000023000037836 */ /* 0x002fe40000000000 */
[----:B------:R-:W-:Y:S02]  /*6a20*/  IMAD.U32 R0, RZ, RZ, UR37 ;  /* 0x00000025ff007e24 */ /* 0x000fe4000f8e00ff */
[----:B------:R-:W-:Y:S03]  /*6a30*/  VIADD R100, R100, 0x1 ;  /* 0x0000000164647836 */ /* 0x000fe60000000000 */
[----:B------:R-:W-:Y:S05]  /*6a40*/  PRMT R0, R0, 0x654, R3 ;  /* 0x0000065400007816 */ /* 0x000fea0000000003 */
[----:B------:R1:W3:Y:S04]  /*6a50*/  @P1 LDS.128 R56, [R4+UR49+0x400] ;  /* 0x0004003104381984 */ /* 0x0002e80008000c00 */
[----:B------:R1:W1:Y:S01]  /*6a60*/  @P1 LDS.128 R60, [R2+0x410] ;  /* 0x00041000023c1984 */ /* 0x0002620000000c00 */
[C---:B------:R-:W-:Y:S01]  /*6a70*/  ISETP.NE.AND P1, PT, R100.reuse, 0x2, PT ;  /* 0x000000026400780c */ /* 0x040fe20003f25270 */
[----:B------:R-:W-:Y:S01]  /*6a80*/  @!PT LDS RZ, [RZ] ;  /* 0x00000000fffff984 */ /* 0x000fe20000000800 */
[----:B------:R-:W-:Y:S01]  /*6a90*/  @!PT LDS RZ, [RZ] ;  /* 0x00000000fffff984 */ /* 0x000fe20000000800 */
[----:B------:R-:W-:Y:S01]  /*6aa0*/  @!PT LDS RZ, [RZ] ;  /* 0x00000000fffff984 */ /* 0x000fe20000000800 */
[----:B------:R-:W-:Y:S01]  /*6ab0*/  @!PT LDS RZ, [RZ] ;  /* 0x00000000fffff984 */ /* 0x000fe20000000800 */
[----:B------:R5:W-:Y:S06]  /*6ac0*/  MEMBAR.ALL.CTA ;  /* 0x0000000000007992 */ /* 0x000bec0000008000 */
[----:B-----5:R-:W5:Y:S01]  /*6ad0*/  FENCE.VIEW.ASYNC.S ;  /* 0x00000000000073c6 */ /* 0x020f620000000000 */
[----:B------:R-:W-:Y:S01]  /*6ae0*/  SEL R100, R100, RZ, P1 ;  /* 0x000000ff64647207 */ /* 0x000fe20000800000 */
[----:B-----5:R5:W-:Y:S02]  /*6af0*/  SYNCS.ARRIVE.TRANS64.RED.A1T0 RZ, [R0+URZ], RZ ;  /* 0x000000ff00ff79a7 */ /* 0x020be400081004ff */
[----:B-----5:R-:W-:Y:S04]  /*6b00*/  SEL R0, RZ, 0x1, P1 ;  /* 0x00000001ff007807 */ /* 0x020fe80000800000 */
[----:B---3--:R-:W-:Y:S02]  /*6b10*/  LOP3.LUT R99, R99, R0, RZ, 0x3c, !PT ;  /* 0x0000000063637212 */ /* 0x008fe400078e3cff */
.L_x_118:
[----:B------:R-:W-:Y:S05]  /*6b20*/  BSYNC B1 ;  /* 0x0000000000017941 */ /* 0x000fea0003800000 */
.L_x_117:
[----:B------:R-:W-:Y:S04]  /*6b30*/  SHF.R.U32.HI R3, RZ, 0x15, R48 ;  /* 0x00000015ff037819 */ /* 0x000fe80000011630 */
[----:B------:R-:W-:Y:S01]  /*6b40*/  LOP3.LUT P1, RZ, R3, 0x3, R96, 0x48, !PT ;  /* 0x0000000303ff7812 */ /* 0x000fe20007824860 */
[----:B------:R-:W-:Y:S01]  /*6b50*/  @!UPT UIADD3 URZ, UPT, UPT, URZ, URZ, URZ ;  /* 0x000000fffffff290 */ /* 0x000fe2000fffe0ff */
[----:B----4-:R-:W-:Y:S11]  /*6b60*/  @P0 BRA `(.L_x_122) ;  /* 0x0000000000080947 */ /* 0x010ff60003800000 */
[----:B------:R-:W3:Y:S02]  /*6b70*/  SYNCS.PHASECHK.TRANS64.TRYWAIT P0, [R108+URZ+0x270], R7 ;  /* 0x000270076c0075a7 */ /* 0x000ee400080011ff */
[----:B---3--:R-:W-:Y:S05]  /*6b80*/  @!P0 BRA `(.L_x_123) ;  /* 0x0000002c008c8947 */ /* 0x008fea0003800000 */
.L_x_122:
[----:B------:R-:W-:Y:S05]  /*6b90*/  @!P1 BRA `(.L_x_124) ;  /* 0x0000000000409947 */ /* 0x000fea0003800000 */
[----:B------:R-:W4:Y:S01]  /*6ba0*/  LDCU.64 UR8, c[0x4][0x70] ;  /* 0x01000e00ff0877ac */ /* 0x000f220008000a00 */
[----:B------:R-:W-:Y:S01]  /*6bb0*/  MOV R3, 0x0 ;  /* 0x0000000000037802 */ /* 0x000fe20000000f00 */
[----:B------:R-:W-:Y:S02]  /*6bc0*/  HFMA2 R12, -RZ, RZ, 0, 5.9604644775390625e-08 ;  /* 0x00000001ff0c7431 */ /* 0x000fe400000001ff */
[----:B------:R-:W-:Y:S02]  /*6bd0*/  IMAD.MOV.U32 R8, RZ, RZ, 0x192 ;  /* 0x00000192ff087424 */ /* 0x000fe400078e00ff */
[----:B------:R-:W-:Y:S01]  /*6be0*/  IMAD.MOV.U32 R13, RZ, RZ, RZ ;  /* 0x000000ffff0d7224 */ /* 0x000fe200078e00ff */
[----:B------:R-:W3:Y:S01]  /*6bf0*/  LDCU.64 UR6, c[0x4][0x78] ;  /* 0x01000f00ff0677ac */ /* 0x000ee20008000a00 */
[----:B-1----:R-:W1:Y:S01]  /*6c00*/  LDC.64 R2, c[0x4][R3] ;  /* 0x0100000003027b82 */ /* 0x002e620000000a00 */
[----:B------:R-:W5:Y:S01]  /*6c10*/  LDCU.64 UR4, c[0x4][0x10] ;  /* 0x01000200ff0477ac */ /* 0x000f620008000a00 */
[----:B----4-:R-:W-:Y:S01]  /*6c20*/  MOV R5, UR9 ;  /* 0x0000000900057c02 */ /* 0x010fe20008000f00 */
[----:B------:R-:W-:Y:S01]  /*6c30*/  IMAD.U32 R4, RZ, RZ, UR8 ;  /* 0x00000008ff047e24 */ /* 0x000fe2000f8e00ff */
[----:B---3--:R-:W-:Y:S01]  /*6c40*/  MOV R7, UR7 ;  /* 0x0000000700077c02 */ /* 0x008fe20008000f00 */
[----:B------:R-:W-:Y:S01]  /*6c50*/  IMAD.U32 R6, RZ, RZ, UR6 ;  /* 0x00000006ff067e24 */ /* 0x000fe2000f8e00ff */
[----:B-----5:R-:W-:Y:S01]  /*6c60*/  MOV R11, UR5 ;  /* 0x00000005000b7c02 */ /* 0x020fe20008000f00 */
[----:B------:R-:W-:Y:S02]  /*6c70*/  IMAD.U32 R10, RZ, RZ, UR4 ;  /* 0x00000004ff0a7e24 */ /* 0x000fe4000f8e00ff */
[----:B------:R-:W-:Y:S07]  /*6c80*/  LEPC R20, `(.L_x_124) ;  /* 0x000000001014794e */ /* 0x000fee0000000000 */
[----:B-12---:R-:W-:Y:S05]  /*6c90*/  CALL.ABS.NOINC R2 ;  /* 0x0000000002007343 */ /* 0x006fea0003c00000 */
.L_x_124:
[----:B------:R-:W-:Y:S05]  /*6ca0*/  WARPSYNC.ALL ;  /* 0x0000000000007948 */ /* 0x000fea0003800000 */
[----:B------:R-:W-:Y:S01]  /*6cb0*/  R2UR UR4, R48 ;  /* 0x00000000300472ca */ /* 0x000fe200000e0000 */
[----:B------:R-:W-:Y:S01]  /*6cc0*/  BSSY.RECONVERGENT B0, `(.L_x_125) ;  /* 0x00000a0000007945 */ /* 0x000fe20003800200 */
[C---:B------:R-:W-:Y:S02]  /*6cd0*/  SHF.L.U32 R51, R56.reuse, 0x10, RZ ;  /* 0x0000001038337819 */ /* 0x040fe400000006ff */
[C---:B------:R-:W-:Y:S02]  /*6ce0*/  PRMT R49, R56.reuse, 0x8880, RZ ;  /* 0x0000888038317816 */ /* 0x040fe400000000ff */
[----:B------:R-:W-:Y:S02]  /*6cf0*/  SHF.R.S32.HI R51, RZ, 0x18, R51 ;  /* 0x00000018ff337819 */ /* 0x000fe40000011433 */
[----:B------:R-:W-:Y:S02]  /*6d00*/  SHF.L.U32 R52, R56, 0x8, RZ ;  /* 0x0000000838347819 */ /* 0x000fe400000006ff */
[C---:B------:R-:W-:Y:S02]  /*6d10*/  PRMT R54, R58.reuse, 0x8880, RZ ;  /* 0x000088803a367816 */ /* 0x040fe400000000ff */
[----:B------:R-:W-:Y:S01]  /*6d20*/  SHF.L.U32 R53, R58, 0x8, RZ ;  /* 0x000000083a357819 */ /* 0x000fe200000006ff */
[----:B-1-3--:R-:W-:Y:S01]  /*6d30*/  LDTM.16dp32bit_t0_t15.x32 R4, tmem[UR4] ;  /* 0x00000004000479ee */ /* 0x00afe20008a80000 */
[----:B------:R-:W2:Y:S01]  /*6d40*/  LDTM.16dp32bit_t16_t31.x32 R4, tmem[UR4+0x20] ;  /* 0x00002004000479ee */ /* 0x000ea20008aa0000 */
[----:B------:R-:W-:Y:S02]  /*6d50*/  ISETP.NE.AND P6, PT, R64, RZ, PT ;  /* 0x000000ff4000720c */ /* 0x000fe40003fc5270 */
[----:B------:R-:W-:Y:S02]  /*6d60*/  IADD3 R74, PT, PT, R95, UR49, RZ ;  /* 0x000000315f4a7c10 */ /* 0x000fe4000fffe0ff */
[----:B------:R-:W-:Y:S02]  /*6d70*/  SHF.L.U32 R73, R97, 0x4, RZ ;  /* 0x0000000461497819 */ /* 0x000fe400000006ff */
[----:B------:R-:W-:Y:S02]  /*6d80*/  SHF.R.S32.HI R53, RZ, 0x18, R53 ;  /* 0x00000018ff357819 */ /* 0x000fe40000011435 */
[----:B------:R-:W-:Y:S02]  /*6d90*/  IADD3 R112, PT, PT, R74, R73, RZ ;  /* 0x000000494a707210 */ /* 0x000fe40007ffe0ff */
[----:B------:R-:W-:Y:S01]  /*6da0*/  ISETP.NE.AND P0, PT, R105, RZ, PT ;  /* 0x000000ff6900720c */ /* 0x000fe20003f05270 */
[C---:B--2---:R-:W-:Y:S02]  /*6db0*/  IMAD R0, R47.reuse, R4, RZ ;  /* 0x000000042f007224 */ /* 0x044fe400078e02ff */
[----:B------:R-:W-:Y:S02]  /*6dc0*/  IMAD R2, R47, R5, RZ ;  /* 0x000000052f027224 */ /* 0x000fe400078e02ff */
[----:B------:R-:W-:Y:S01]  /*6dd0*/  IMAD R0, R49, R50, R0 ;  /* 0x0000003231007224 */ /* 0x000fe200078e0200 */
[----:B------:R-:W-:Y:S01]  /*6de0*/  SHF.R.S32.HI R49, RZ, 0x18, R52 ;  /* 0x00000018ff317819 */ /* 0x000fe20000011434 */
[----:B------:R-:W-:Y:S01]  /*6df0*/  IMAD R3, R47, R6, RZ ;  /* 0x000000062f037224 */ /* 0x000fe200078e02ff */
[----:B------:R-:W-:Y:S01]  /*6e00*/  SHF.L.U32 R52, R57, 0x10, RZ ;  /* 0x0000001039347819 */ /* 0x000fe200000006ff */
[-C--:B------:R-:W-:Y:S01]  /*6e10*/  IMAD R2, R51, R50.reuse, R2 ;  /* 0x0000003233027224 */ /* 0x080fe200078e0202 */
[----:B------:R-:W-:Y:S01]  /*6e20*/  SHF.R.S32.HI R51, RZ, 0x18, R56 ;  /* 0x00000018ff337819 */ /* 0x000fe20000011438 */
[----:B------:R-:W-:Y:S02]  /*6e30*/  IMAD R7, R47, R7, RZ ;  /* 0x000000072f077224 */ /* 0x000fe400078e02ff */
[-C--:B------:R-:W-:Y:S01]  /*6e40*/  IMAD R3, R49, R50.reuse, R3 ;  /* 0x0000003231037224 */ /* 0x080fe200078e0203 */
[----:B------:R-:W-:Y:S01]  /*6e50*/  PRMT R49, R57, 0x8880, RZ ;  /* 0x0000888039317816 */ /* 0x000fe200000000ff */
[----:B------:R-:W-:Y:S01]  /*6e60*/  IMAD R7, R51, R50, R7 ;  /* 0x0000003233077224 */ /* 0x000fe200078e0207 */
[----:B------:R-:W-:Y:S01]  /*6e70*/  SHF.R.S32.HI R51, RZ, 0x18, R52 ;  /* 0x00000018ff337819 */ /* 0x000fe20000011434 */
[----:B------:R-:W-:Y:S02]  /*6e80*/  IMAD R4, R47, R8, RZ ;  /* 0x000000082f047224 */ /* 0x000fe400078e02ff */
[----:B------:R-:W-:Y:S01]  /*6e90*/  IMAD.SHL.U32 R52, R57, 0x100, RZ ;  /* 0x0000010039347824 */ /* 0x000fe200078e00ff */
[----:B------:R-:W-:Y:S01]  /*6ea0*/  I2IP.S8.S32.SAT R65, R7, R3, RZ ;  /* 0x0000000307417239 */ /* 0x000fe200000014ff */
[----:B------:R-:W-:Y:S02]  /*6eb0*/  IMAD R5, R47, R9, RZ ;  /* 0x000000092f057224 */ /* 0x000fe400078e02ff */
[----:B------:R-:W-:Y:S01]  /*6ec0*/  IMAD R4, R49, R50, R4 ;  /* 0x0000003231047224 */ /* 0x000fe200078e0204 */
[----:B------:R-:W-:Y:S01]  /*6ed0*/  SHF.R.S32.HI R49, RZ, 0x18, R52 ;  /* 0x00000018ff317819 */ /* 0x000fe20000011434 */
[----:B------:R-:W-:Y:S01]  /*6ee0*/  IMAD R6, R47, R10, RZ ;  /* 0x0000000a2f067224 */ /* 0x000fe200078e02ff */
[----:B------:R-:W-:Y:S01]  /*6ef0*/  I2IP.S8.S32.SAT R64, R2, R0, R65 ;  /* 0x0000000002407239 */ /* 0x000fe20000001441 */
[-C--:B------:R-:W-:Y:S01]  /*6f00*/  IMAD R5, R51, R50.reuse, R5 ;  /* 0x0000003233057224 */ /* 0x080fe200078e0205 */
[----:B------:R-:W-:Y:S01]  /*6f10*/  SHF.L.U32 R52, R58, 0x10, RZ ;  /* 0x000000103a347819 */ /* 0x000fe200000006ff */
[----:B------:R-:W-:Y:S01]  /*6f20*/  IMAD R11, R47, R11, RZ ;  /* 0x0000000b2f0b7224 */ /* 0x000fe200078e02ff */
[----:B------:R-:W-:Y:S01]  /*6f30*/  SHF.R.S32.HI R51, RZ, 0x18, R57 ;  /* 0x00000018ff337819 */ /* 0x000fe20000011439 */
[----:B------:R-:W-:Y:S01]  /*6f40*/  IMAD R6, R49, R50, R6 ;  /* 0x0000003231067224 */ /* 0x000fe200078e0206 */
[----:B------:R-:W-:Y:S01]  /*6f50*/  SHF.R.S32.HI R52, RZ, 0x18, R52 ;  /* 0x00000018ff347819 */ /* 0x000fe20000011434 */
[C---:B------:R-:W-:Y:S02]  /*6f60*/  IMAD R8, R47.reuse, R12, RZ ;  /* 0x0000000c2f087224 */ /* 0x040fe400078e02ff */
[----:B------:R-:W-:Y:S02]  /*6f70*/  IMAD.MOV.U32 R49, RZ, RZ, R54 ;  /* 0x000000ffff317224 */ /* 0x000fe400078e0036 */
[----:B------:R-:W-:Y:S02]  /*6f80*/  IMAD R9, R47, R13, RZ ;  /* 0x0000000d2f097224 */ /* 0x000fe400078e02ff */
[----:B------:R-:W-:Y:S01]  /*6f90*/  IMAD R11, R51, R50, R11 ;  /* 0x00000032330b7224 */ /* 0x000fe200078e020b */
[----:B------:R-:W-:Y:S01]  /*6fa0*/  SHF.R.S32.HI R51, RZ, 0x18, R58 ;  /* 0x00000018ff337819 */ /* 0x000fe2000001143a */
[----:B------:R-:W-:Y:S02]  /*6fb0*/  IMAD R10, R47, R14, RZ ;  /* 0x0000000e2f0a7224 */ /* 0x000fe400078e02ff */
[----:B------:R-:W-:Y:S01]  /*6fc0*/  IMAD R8, R49, R50, R8 ;  /* 0x0000003231087224 */ /* 0x000fe200078e0208 */
[----:B------:R-:W-:Y:S01]  /*6fd0*/  I2IP.S8.S32.SAT R65, R11, R6, RZ ;  /* 0x000000060b417239 */ /* 0x000fe200000014ff */
[----:B------:R-:W-:Y:S01]  /*6fe0*/  IMAD R15, R47, R15, RZ ;  /* 0x0000000f2f0f7224 */ /* 0x000fe200078e02ff */
[----:B------:R-:W-:Y:S01]  /*6ff0*/  PRMT R49, R59, 0x8880, RZ ;  /* 0x000088803b317816 */ /* 0x000fe200000000ff */
[----:B------:R-:W-:Y:S01]  /*7000*/  IMAD R9, R52, R50, R9 ;  /* 0x0000003234097224 */ /* 0x000fe200078e0209 */
[----:B------:R-:W-:Y:S01]  /*7010*/  I2IP.S8.S32.SAT R65, R5, R4, R65 ;  /* 0x0000000405417239 */ /* 0x000fe20000001441 */
[-C--:B------:R-:W-:Y:S01]  /*7020*/  IMAD R10, R53, R50.reuse, R10 ;  /* 0x00000032350a7224 */ /* 0x080fe200078e020a */
[----:B------:R-:W-:Y:S01]  /*7030*/  SHF.L.U32 R53, R59, 0x8, RZ ;  /* 0x000000083b357819 */ /* 0x000fe200000006ff */
[----:B------:R-:W-:Y:S01]  /*7040*/  IMAD R15, R51, R50, R15 ;  /* 0x00000032330f7224 */ /* 0x000fe200078e020f */
[----:B------:R-:W-:Y:S01]  /*7050*/  SHF.L.U32 R51, R59, 0x10, RZ ;  /* 0x000000103b337819 */ /* 0x000fe200000006ff */
[C---:B------:R-:W-:Y:S01]  /*7060*/  IMAD R12, R47.reuse, R16, RZ ;  /* 0x000000102f0c7224 */ /* 0x040fe200078e02ff */
[----:B------:R-:W-:Y:S01]  /*7070*/  SHF.R.S32.HI R53, RZ, 0x18, R53 ;  /* 0x00000018ff357819 */ /* 0x000fe20000011435 */
[C---:B------:R-:W-:Y:S01]  /*7080*/  IMAD R13, R47.reuse, R17, RZ ;  /* 0x000000112f0d7224 */ /* 0x040fe200078e02ff */
[----:B------:R-:W-:Y:S01]  /*7090*/  SHF.R.S32.HI R51, RZ, 0x18, R51 ;  /* 0x00000018ff337819 */ /* 0x000fe20000011433 */
[----:B------:R-:W-:Y:S01]  /*70a0*/  IMAD R14, R47, R18, RZ ;  /* 0x000000122f0e7224 */ /* 0x000fe200078e02ff */
[----:B------:R-:W-:Y:S01]  /*70b0*/  I2IP.S8.S32.SAT R66, R15, R10, RZ ;  /* 0x0000000a0f427239 */ /* 0x000fe200000014ff */
[----:B------:R-:W-:Y:S01]  /*70c0*/  IMAD R12, R49, R50, R12 ;  /* 0x00000032310c7224 */ /* 0x000fe200078e020c */
[----:B------:R-:W-:Y:S01]  /*70d0*/  SHF.R.S32.HI R49, RZ, 0x18, R59 ;  /* 0x00000018ff317819 */ /* 0x000fe2000001143b */
[----:B------:R-:W-:Y:S01]  /*70e0*/  IMAD R19, R47, R19, RZ ;  /* 0x000000132f137224 */ /* 0x000fe200078e02ff */
[----:B------:R-:W-:Y:S01]  /*70f0*/  I2IP.S8.S32.SAT R66, R9, R8, R66 ;  /* 0x0000000809427239 */ /* 0x000fe20000001442 */
[-C--:B------:R-:W-:Y:S01]  /*7100*/  IMAD R13, R51, R50.reuse, R13 ;  /* 0x00000032330d7224 */ /* 0x080fe200078e020d */
[C---:B------:R-:W-:Y:S01]  /*7110*/  PRMT R51, R60.reuse, 0x8880, RZ ;  /* 0x000088803c337816 */ /* 0x040fe200000000ff */
[-C--:B------:R-:W-:Y:S01]  /*7120*/  IMAD R14, R53, R50.reuse, R14 ;  /* 0x00000032350e7224 */ /* 0x080fe200078e020e */
[----:B------:R-:W-:Y:S01]  /*7130*/  PRMT R53, R61, 0x8880, RZ ;  /* 0x000088803d357816 */ /* 0x000fe200000000ff */
[----:B------:R-:W-:Y:S01]  /*7140*/  IMAD R19, R49, R50, R19 ;  /* 0x0000003231137224 */ /* 0x000fe200078e0213 */
[----:B------:R-:W-:Y:S01]  /*7150*/  MOV R49, R51 ;  /* 0x0000003300317202 */ /* 0x000fe20000000f00 */
[----:B------:R-:W-:Y:S02]  /*7160*/  IMAD R16, R47, R20, RZ ;  /* 0x000000142f107224 */ /* 0x000fe400078e02ff */
[C---:B------:R-:W-:Y:S01]  /*7170*/  IMAD.U32 R52, R60.reuse, 0x10000, RZ ;  /* 0x000100003c347824 */ /* 0x040fe200078e00ff */
[----:B------:R-:W-:Y:S01]  /*7180*/  I2IP.S8.S32.SAT R67, R19, R14, RZ ;  /* 0x0000000e13437239 */ /* 0x000fe200000014ff */
[----:B------:R-:W-:Y:S01]  /*7190*/  IMAD R16, R49, R50, R16 ;  /* 0x0000003231107224 */ /* 0x000fe200078e0210 */
[----:B------:R-:W-:Y:S01]  /*71a0*/  SHF.L.U32 R49, R60, 0x8, RZ ;  /* 0x000000083c317819 */ /* 0x000fe200000006ff */
[C---:B------:R-:W-:Y:S01]  /*71b0*/  IMAD R17, R47.reuse, R21, RZ ;  /* 0x000000152f117224 */ /* 0x040fe200078e02ff */
[----:B------:R-:W-:Y:S01]  /*71c0*/  SHF.R.S32.HI R51, RZ, 0x18, R52 ;  /* 0x00000018ff337819 */ /* 0x000fe20000011434 */
[C---:B------:R-:W-:Y:S01]  /*71d0*/  IMAD R18, R47.reuse, R22, RZ ;  /* 0x000000162f127224 */ /* 0x040fe200078e02ff */
[----:B------:R-:W-:Y:S01]  /*71e0*/  SHF.R.S32.HI R49, RZ, 0x18, R49 ;  /* 0x00000018ff317819 */ /* 0x000fe20000011431 */
[----:B------:R-:W-:Y:S01]  /*71f0*/  IMAD R23, R47, R23, RZ ;  /* 0x000000172f177224 */ /* 0x000fe200078e02ff */
[----:B------:R-:W-:Y:S01]  /*7200*/  I2IP.S8.S32.SAT R67, R13, R12, R67 ;  /* 0x0000000c0d437239 */ /* 0x000fe20000001443 */
[----:B------:R-:W-:Y:S01]  /*7210*/  IMAD R17, R51, R50, R17 ;  /* 0x0000003233117224 */ /* 0x000fe200078e0211 */
[C---:B------:R-:W-:Y:S01]  /*7220*/  SHF.L.U32 R52, R61.reuse, 0x10, RZ ;  /* 0x000000103d347819 */ /* 0x040fe200000006ff */
[----:B------:R-:W-:Y:S01]  /*7230*/  IMAD.SHL.U32 R54, R61, 0x100, RZ ;  /* 0x000001003d367824 */ /* 0x000fe200078e00ff */
[----:B------:R-:W-:Y:S01]  /*7240*/  SHF.R.S32.HI R51, RZ, 0x18, R60 ;  /* 0x00000018ff337819 */ /* 0x000fe2000001143c */
[----:B------:R-:W-:Y:S01]  /*7250*/  IMAD R20, R47, R24, RZ ;  /* 0x000000182f147224 */ /* 0x000fe200078e02ff */
[----:B------:R1:W-:Y:S01]  /*7260*/  STS.128 [R95+UR49+0x2400], R64 ;  /* 0x002400405f007988 */ /* 0x0003e20008000c31 */
[-C--:B------:R-:W-:Y:S01]  /*7270*/  IMAD R18, R49, R50.reuse, R18 ;  /* 0x0000003231127224 */ /* 0x080fe200078e0212 */
[----:B------:R-:W-:Y:S01]  /*7280*/  SHF.R.S32.HI R52, RZ, 0x18, R52 ;  /* 0x00000018ff347819 */ /* 0x000fe20000011434 */
[----:B------:R-:W-:Y:S01]  /*7290*/  IMAD R21, R47, R25, RZ ;  /* 0x000000192f157224 */ /* 0x000fe200078e02ff */
[----:B------:R-:W-:Y:S01]  /*72a0*/  SHF.R.S32.HI R49, RZ, 0x18, R54 ;  /* 0x00000018ff317819 */ /* 0x000fe20000011436 */
[----:B------:R-:W-:Y:S01]  /*72b0*/  IMAD R23, R51, R50, R23 ;  /* 0x0000003233177224 */ /* 0x000fe200078e0217 */
[----:B------:R-:W-:Y:S01]  /*72c0*/  SHF.R.S32.HI R51, RZ, 0x18, R61 ;  /* 0x00000018ff337819 */ /* 0x000fe2000001143d */
[----:B------:R-:W-:Y:S01]  /*72d0*/  IMAD R22, R47, R26, RZ ;  /* 0x0000001a2f167224 */ /* 0x000fe200078e02ff */
[----:B------:R-:W-:Y:S01]  /*72e0*/  SHF.R.S32.HI R54, RZ, 0x18, R63 ;  /* 0x00000018ff367819 */ /* 0x000fe2000001143f */
[----:B------:R-:W-:Y:S01]  /*72f0*/  IMAD R20, R53, R50, R20 ;  /* 0x0000003235147224 */ /* 0x000fe200078e0214 */
[----:B------:R-:W-:Y:S01]  /*7300*/  I2IP.S8.S32.SAT R68, R23, R18, RZ ;  /* 0x0000001217447239 */ /* 0x000fe200000014ff */
[----:B------:R-:W-:Y:S01]  /*7310*/  IMAD R27, R47, R27, RZ ;  /* 0x0000001b2f1b7224 */ /* 0x000fe200078e02ff */
[----:B------:R-:W-:Y:S01]  /*7320*/  SHF.L.U32 R53, R62, 0x8, RZ ;  /* 0x000000083e357819 */ /* 0x000fe200000006ff */
[-C--:B------:R-:W-:Y:S01]  /*7330*/  IMAD R21, R52, R50.reuse, R21 ;  /* 0x0000003234157224 */ /* 0x080fe200078e0215 */
[C---:B------:R-:W-:Y:S01]  /*7340*/  SHF.L.U32 R52, R62.reuse, 0x10, RZ ;  /* 0x000000103e347819 */ /* 0x040fe200000006ff */
[----:B------:R-:W-:Y:S01]  /*7350*/  IMAD R22, R49, R50, R22 ;  /* 0x0000003231167224 */ /* 0x000fe200078e0216 */
[----:B------:R-:W-:Y:S01]  /*7360*/  PRMT R49, R62, 0x8880, RZ ;  /* 0x000088803e317816 */ /* 0x000fe200000000ff */
[----:B------:R-:W-:Y:S01]  /*7370*/  IMAD R24, R47, R28, RZ ;  /* 0x0000001c2f187224 */ /* 0x000fe200078e02ff */
[----:B------:R-:W-:Y:S01]  /*7380*/  I2IP.S8.S32.SAT R68, R17, R16, R68 ;  /* 0x0000001011447239 */ /* 0x000fe20000001444 */
[----:B------:R-:W-:Y:S01]  /*7390*/  IMAD R27, R51, R50, R27 ;  /* 0x00000032331b7224 */ /* 0x000fe200078e021b */
[----:B------:R-:W-:Y:S01]  /*73a0*/  SHF.R.S32.HI R51, RZ, 0x18, R52 ;  /* 0x00000018ff337819 */ /* 0x000fe20000011434 */
[C---:B------:R-:W-:Y:S01]  /*73b0*/  IMAD R25, R47.reuse, R29, RZ ;  /* 0x0000001d2f197224 */ /* 0x040fe200078e02ff */
[----:B------:R-:W-:Y:S01]  /*73c0*/  SHF.R.S32.HI R53, RZ, 0x18, R53 ;  /* 0x00000018ff357819 */ /* 0x000fe20000011435 */
[----:B------:R-:W-:Y:S01]  /*73d0*/  IMAD R26, R47, R30, RZ ;  /* 0x0000001e2f1a7224 */ /* 0x000fe200078e02ff */
[----:B------:R-:W-:Y:S01]  /*73e0*/  I2IP.S8.S32.SAT R69, R27, R22, RZ ;  /* 0x000000161b457239 */ /* 0x000fe200000014ff */
[-C--:B------:R-:W-:Y:S01]  /*73f0*/  IMAD R24, R49, R50.reuse, R24 ;  /* 0x0000003231187224 */ /* 0x080fe200078e0218 */
[----:B------:R-:W-:Y:S01]  /*7400*/  SHF.L.U32 R52, R63, 0x10, RZ ;  /* 0x000000103f347819 */ /* 0x000fe200000006ff */
[----:B------:R-:W-:Y:S01]  /*7410*/  IMAD R25, R51, R50, R25 ;  /* 0x0000003233197224 */ /* 0x000fe200078e0219 */
[----:B------:R-:W-:Y:S01]  /*7420*/  I2IP.S8.S32.SAT R69, R21, R20, R69 ;  /* 0x0000001415457239 */ /* 0x000fe20000001445 */
[----:B------:R-:W-:Y:S01]  /*7430*/  IMAD R26, R53, R50, R26 ;  /* 0x00000032351a7224 */ /* 0x000fe200078e021a */
[----:B------:R-:W-:Y:S01]  /*7440*/  SHF.R.S32.HI R49, RZ, 0x18, R62 ;  /* 0x00000018ff317819 */ /* 0x000fe2000001143e */
[----:B------:R-:W-:Y:S01]  /*7450*/  IMAD R31, R47, R31, RZ ;  /* 0x0000001f2f1f7224 */ /* 0x000fe200078e02ff */
[C---:B------:R-:W-:Y:S01]  /*7460*/  PRMT R51, R63.reuse, 0x8880, RZ ;  /* 0x000088803f337816 */ /* 0x040fe200000000ff */
[----:B------:R-:W-:Y:S01]  /*7470*/  IMAD.SHL.U32 R53, R63, 0x100, RZ ;  /* 0x000001003f357824 */ /* 0x000fe200078e00ff */
[----:B------:R-:W-:Y:S01]  /*7480*/  SHF.R.S32.HI R52, RZ, 0x18, R52 ;  /* 0x00000018ff347819 */ /* 0x000fe20000011434 */
[C---:B------:R-:W-:Y:S02]  /*7490*/  IMAD R28, R47.reuse, R32, RZ ;  /* 0x000000202f1c7224 */ /* 0x040fe400078e02ff */
[----:B------:R-:W-:Y:S01]  /*74a0*/  IMAD R29, R47, R33, RZ ;  /* 0x000000212f1d7224 */ /* 0x000fe200078e02ff */
[----:B------:R-:W-:Y:S01]  /*74b0*/  SHF.R.S32.HI R53, RZ, 0x18, R53 ;  /* 0x00000018ff357819 */ /* 0x000fe20000011435 */
[-C--:B------:R-:W-:Y:S02]  /*74c0*/  IMAD R31, R49, R50.reuse, R31 ;  /* 0x00000032311f7224 */ /* 0x080fe400078e021f */
[----:B------:R-:W-:Y:S02]  /*74d0*/  IMAD R28, R51, R50, R28 ;  /* 0x00000032331c7224 */ /* 0x000fe400078e021c */
[----:B------:R-:W-:Y:S01]  /*74e0*/  IMAD R30, R47, R34, RZ ;  /* 0x000000222f1e7224 */ /* 0x000fe200078e02ff */
[----:B------:R-:W-:Y:S01]  /*74f0*/  I2IP.S8.S32.SAT R75, R31, R26, RZ ;  /* 0x0000001a1f4b7239 */ /* 0x000fe200000014ff */
[----:B------:R-:W-:Y:S02]  /*7500*/  IMAD R29, R52, R50, R29 ;  /* 0x00000032341d7224 */ /* 0x000fe400078e021d */
[----:B------:R-:W-:Y:S01]  /*7510*/  IMAD R35, R47, R35, RZ ;  /* 0x000000232f237224 */ /* 0x000fe200078e02ff */
[----:B------:R-:W-:Y:S01]  /*7520*/  I2IP.S8.S32.SAT R70, R25, R24, R75 ;  /* 0x0000001819467239 */ /* 0x000fe2000000144b */
[-C--:B------:R-:W-:Y:S01]  /*7530*/  IMAD R30, R53, R50.reuse, R30 ;  /* 0x00000032351e7224 */ /* 0x080fe200078e021e */
[----:B------:R-:W-:Y:S01]  /*7540*/  LEA R75, R100, UR49, 0x3 ;  /* 0x00000031644b7c11 */ /* 0x000fe2000f8e18ff */
[----:B------:R-:W-:Y:S05]  /*7550*/  IMAD R35, R54, R50, R35 ;  /* 0x0000003236237224 */ /* 0x000fea00078e0223 */
[----:B------:R-:W-:Y:S04]  /*7560*/  I2IP.S8.S32.SAT R76, R35, R30, RZ ;  /* 0x0000001e234c7239 */ /* 0x000fe800000014ff */
[----:B------:R-:W-:Y:S02]  /*7570*/  I2IP.S8.S32.SAT R71, R29, R28, R76 ;  /* 0x0000001c1d477239 */ /* 0x000fe4000000144c */
[----:B------:R-:W-:Y:S03]  /*7580*/  @P6 SHF.L.U32 R76, R99, 0x1f, RZ ;  /* 0x0000001f634c6819 */ /* 0x000fe600000006ff */
[----:B------:R1:W-:Y:S01]  /*7590*/  STS.128 [R112+0x2410], R68 ;  /* 0x0024104470007388 */ /* 0x0003e20000000c00 */
[----:B------:R-:W-:Y:S01]  /*75a0*/  @!PT LDS RZ, [RZ] ;  /* 0x00000000fffff984 */ /* 0x000fe20000000800 */
[----:B------:R-:W-:Y:S01]  /*75b0*/  @!PT LDS RZ, [RZ] ;  /* 0x00000000fffff984 */ /* 0x000fe20000000800 */
[----:B------:R-:W-:Y:S01]  /*75c0*/  @!PT LDS RZ, [RZ] ;  /* 0x00000000fffff984 */ /* 0x000fe20000000800 */
[----:B------:R-:W-:Y:S01]  /*75d0*/  @!PT LDS RZ, [RZ] ;  /* 0x00000000fffff984 */ /* 0x000fe20000000800 */
[----:B------:R2:W-:Y:S07]  /*75e0*/  MEMBAR.ALL.CTA ;  /* 0x0000000000007992 */ /* 0x0005ee0000008000 */
[----:B--2---:R-:W2:Y:S02]  /*75f0*/  FENCE.VIEW.ASYNC.S ;  /* 0x00000000000073c6 */ /* 0x004ea40000000000 */
[----:B--2---:R-:W-:Y:S06]  /*7600*/  BAR.SYNC.DEFER_BLOCKING 0x1, 0x80 ;  /* 0x0042000000007b1d */ /* 0x004fec0000010000 */
[----:B------:R-:W-:Y:S05]  /*7610*/  @P0 BRA `(.L_x_126) ;  /* 0x0000000000280947 */ /* 0x000fea0003800000 */
[----:B------:R-:W-:Y:S02]  /*7620*/  UIADD3 UR4, UPT, UPT, UR49, 0x2400, URZ ;  /* 0x0000240031047890 */ /* 0x000fe4000fffe0ff */
[----:B------:R-:W-:Y:S01]  /*7630*/  UIADD3 UR6, UP0, UPT, UR52, 0x680, URZ ;  /* 0x0000068034067890 */ /* 0x000fe2000ff1e0ff */
[----:B------:R-:W-:Y:S03]  /*7640*/  UMOV UR43, UR36 ;  /* 0x00000024002b7c82 */ /* 0x000fe60008000000 */
[----:B------:R-:W-:Y:S01]  /*7650*/  MOV R104, UR4 ;  /* 0x0000000400687c02 */ /* 0x000fe20008000f00 */
[----:B------:R-:W-:Y:S03]  /*7660*/  UIADD3.X UR7, UPT, UPT, URZ, UR53, URZ, UP0, !UPT ;  /* 0x00000035ff077290 */ /* 0x000fe600087fe4ff */
[----:B------:R-:W-:Y:S11]  /*7670*/  R2UR UR40, R104 ;  /* 0x00000000682872ca */ /* 0x000ff600000e0000 */
[----:B------:R-:W-:Y:S02]  /*7680*/  @!UPT UIADD3 URZ, UPT, UPT, URZ, URZ, URZ ;  /* 0x000000fffffff290 */ /* 0x000fe4000fffe0ff */
[----:B------:R2:W-:Y:S01]  /*7690*/  UTMASTG.3D [UR40], [UR6] ;  /* 0x00000028060073b5 */ /* 0x0005e20008010000 */
[----:B------:R0:W-:Y:S01]  /*76a0*/  UTMACMDFLUSH ;  /* 0x00000000000079b7 */ /* 0x0001e20000000000 */
[----:B--2---:R-:W-:Y:S04]  /*76b0*/  DEPBAR.LE SB0, 0x1 ;  /* 0x000080400000791a */ /* 0x004fe80000000000 */
.L_x_126:
[----:B------:R-:W-:Y:S05]  /*76c0*/  BSYNC.RECONVERGENT B0 ;  /* 0x0000000000007941 */ /* 0x000fea0003800200 */
.L_x_125:
[----:B------:R-:W-:Y:S06]  /*76d0*/  BAR.SYNC.DEFER_BLOCKING 0x1, 0x80 ;  /* 0x0042000000007b1d */ /* 0x000fec0000010000 */
[----:B------:R-:W2:Y:S01]  /*76e0*/  @P6 SYNCS.PHASECHK.TRANS64.TRYWAIT P0, [R75+URZ+0x220], R76 ;  /* 0x0002204c4b0065a7 */ /* 0x000ea200080011ff */
[----:B------:R-:W-:Y:S01]  /*76f0*/  BSSY B1, `(.L_x_127) ;  /* 0x000001f000017945 */ /* 0x000fe20003800000 */
[----:B--2---:R-:W-:Y:S03]  /*7700*/  @P6 SEL R55, RZ, 0x1, !P0 ;  /* 0x00000001ff376807 */ /* 0x004fe60004000000 */
[----:B------:R-:W-:Y:S05]  /*7710*/  @!P6 BRA `(.L_x_128) ;  /* 0x000000000070e947 */ /* 0x000fea0003800000 */
[----:B------:R-:W-:Y:S01]  /*7720*/  ISETP.NE.AND P1, PT, R72, RZ, PT ;  /* 0x000000ff4800720c */ /* 0x000fe20003f25270 */
[----:B------:R-:W-:Y:S01]  /*7730*/  BSSY B0, `(.L_x_129) ;  /* 0x0000008000007945 */ /* 0x000fe20003800000 */
[----:B------:R-:W-:Y:S11]  /*7740*/  ISETP.NE.AND P0, PT, R55, RZ, PT ;  /* 0x000000ff3700720c */ /* 0x000ff60003f05270 */
[----:B------:R-:W-:Y:S04]  /*7750*/  @P1 IMAD R74, R100, 0x1000, R74 ;  /* 0x00001000644a1824 */ /* 0x000fe800078e024a */
[----:B------:R-:W-:Y:S01]  /*7760*/  @P1 IMAD.IADD R73, R73, 0x1, R74 ;  /* 0x0000000149491824 */ /* 0x000fe200078e024a */
[----:B------:R-:W-:Y:S06]  /*7770*/  @P0 BRA `(.L_x_130) ;  /* 0x00000000000c0947 */ /* 0x000fec0003800000 */
[----:B------:R-:W-:Y:S04]  /*7780*/  SHF.L.U32 R0, R99, 0x1f, RZ ;  /* 0x0000001f63007819 */ /* 0x000fe800000006ff */
[----:B------:R-:W2:Y:S02]  /*7790*/  SYNCS.PHASECHK.TRANS64.TRYWAIT P0, [R75+URZ+0x220], R0 ;  /* 0x000220004b0075a7 */ /* 0x000ea400080011ff */
[----:B--2---:R-:W-:Y:S05]  /*77a0*/  @!P0 BRA `(.L_x_131) ;  /* 0x0000002000988947 */ /* 0x004fea0003800000 */
.L_x_130:
[----:B------:R-:W-:Y:S05]  /*77b0*/  BSYNC B0 ;  /* 0x0000000000007941 */ /* 0x000fea0003800000 */
.L_x_129:
[----:B------:R-:W-:Y:S01]  /*77c0*/  ISETP.NE.AND P0, PT, R72, RZ, PT ;  /* 0x000000ff4800720c */ /* 0x000fe20003f05270 */
[----:B--2---:R-:W-:Y:S02]  /*77d0*/  VIADD R75, R75, 0x230 ;  /* 0x000002304b4b7836 */ /* 0x004fe40000000000 */
[----:B------:R-:W-:Y:S02]  /*77e0*/  IMAD.U32 R0, RZ, RZ, UR37 ;  /* 0x00000025ff007e24 */ /* 0x000fe4000f8e00ff */
[----:B------:R-:W-:Y:S03]  /*77f0*/  VIADD R100, R100, 0x1 ;  /* 0x0000000164647836 */ /* 0x000fe60000000000 */
[----:B------:R-:W-:Y:S05]  /*7800*/  PRMT R0, R0, 0x654, R75 ;  /* 0x0000065400007816 */ /* 0x000fea000000004b */
[----:B------:R2:W3:Y:S04]  /*7810*/  @P0 LDS.128 R56, [R74+0x400] ;  /* 0x000400004a380984 */ /* 0x0004e80000000c00 */
[----:B------:R2:W4:Y:S01]  /*7820*/  @P0 LDS.128 R60, [R73+0x410] ;  /* 0x00041000493c0984 */ /* 0x0005220000000c00 */
        /* <DEDUP_REMOVED lines=10> */
[----:B--23--:R-:W-:Y:S02]  /*78d0*/  LOP3.LUT R99, R99, R0, RZ, 0x3c, !PT ;  /* 0x0000000063637212 */ /* 0x00cfe400078e3cff */
.L_x_128:
[----:B------:R-:W-:Y:S05]  /*78e0*/  BSYNC B1 ;  /* 0x0000000000017941 */ /* 0x000fea0003800000 */
.L_x_127:
[----:B------:R-:W-:Y:S05]  /*78f0*/  VIADD R3, R48, 0x40 ;  /* 0x0000004030037836 */ /* 0x000fea0000000000 */
[----:B------:R-:W-:Y:S04]  /*7900*/  SHF.R.U32.HI R3, RZ, 0x15, R3 ;  /* 0x00000015ff037819 */ /* 0x000fe80000011603 */
[----:B------:R-:W-:Y:S11]  /*7910*/  LOP3.LUT P0, RZ, R3, 0x3, R96, 0x48, !PT ;  /* 0x0000000303ff7812 */ /* 0x000ff60007804860 */
[----:B------:R-:W-:Y:S02]  /*7920*/  @!UPT UIADD3 URZ, UPT, UPT, URZ, URZ, URZ ;  /* 0x000000fffffff290 */ /* 0x000fe4000fffe0ff */
[----:B------:R-:W-:Y:S05]  /*7930*/  @!P0 BRA `(.L_x_132) ;  /* 0x0000000000408947 */ /* 0x000fea0003800000 */
[----:B------:R-:W2:Y:S01]  /*7940*/  LDCU.64 UR8, c[0x4][0x70] ;  /* 0x01000e00ff0877ac */ /* 0x000ea20008000a00 */
[----:B------:R-:W-:Y:S01]  /*7950*/  MOV R3, 0x0 ;  /* 0x0000000000037802 */ /* 0x000fe20000000f00 */
[----:B------:R-:W-:Y:S02]  /*7960*/  HFMA2 R12, -RZ, RZ, 0, 5.9604644775390625e-08 ;  /* 0x00000001ff0c7431 */ /* 0x000fe400000001ff */
[----:B------:R-:W-:Y:S02]  /*7970*/  IMAD.MOV.U32 R8, RZ, RZ, 0x192 ;  /* 0x00000192ff087424 */ /* 0x000fe400078e00ff */
[----:B------:R-:W-:Y:S01]  /*7980*/  IMAD.MOV.U32 R13, RZ, RZ, RZ ;  /* 0x000000ffff0d7224 */ /* 0x000fe200078e00ff */
[----:B------:R-:W3:Y:S01]  /*7990*/  LDCU.64 UR6, c[0x4][0x78] ;  /* 0x01000f00ff0677ac */ /* 0x000ee20008000a00 */
[----:B------:R-:W1:Y:S01]  /*79a0*/  LDC.64 R2, c[0x4][R3] ;  /* 0x0100000003027b82 */ /* 0x000e620000000a00 */
[----:B------:R-:W5:Y:S01]  /*79b0*/  LDCU.64 UR4, c[0x4][0x10] ;  /* 0x01000200ff0477ac */ /* 0x000f620008000a00 */
[----:B--2---:R-:W-:Y:S01]  /*79c0*/  MOV R5, UR9 ;  /* 0x0000000900057c02 */ /* 0x004fe20008000f00 */
[----:B------:R-:W-:Y:S01]  /*79d0*/  IMAD.U32 R4, RZ, RZ, UR8 ;  /* 0x00000008ff047e24 */ /* 0x000fe2000f8e00ff */
[----:B---3--:R-:W-:Y:S01]  /*79e0*/  MOV R7, UR7 ;  /* 0x0000000700077c02 */ /* 0x008fe20008000f00 */
[----:B------:R-:W-:Y:S01]  /*79f0*/  IMAD.U32 R6, RZ, RZ, UR6 ;  /* 0x00000006ff067e24 */ /* 0x000fe2000f8e00ff */
[----:B-----5:R-:W-:Y:S01]  /*7a00*/  MOV R11, UR5 ;  /* 0x00000005000b7c02 */ /* 0x020fe20008000f00 */
[----:B------:R-:W-:Y:S02]  /*7a10*/  IMAD.U32 R10, RZ, RZ, UR4 ;  /* 0x00000004ff0a7e24 */ /* 0x000fe4000f8e00ff */
[----:B------:R-:W-:Y:S07]  /*7a20*/  LEPC R20, `(.L_x_132) ;  /* 0x000000001014794e */ /* 0x000fee0000000000 */
[----:B-1--4-:R-:W-:Y:S05]  /*7a30*/  CALL.ABS.NOINC R2 ;  /* 0x0000000002007343 */ /* 0x012fea0003c00000 */
.L_x_132:
[----:B------:R-:W-:Y:S01]  /*7a40*/  ISETP.NE.AND P0, PT, R105, RZ, PT ;  /* 0x000000ff6900720c */ /* 0x000fe20003f05270 */
[----:B------:R-:W-:Y:S05]  /*7a50*/  WARPSYNC.ALL ;  /* 0x0000000000007948 */ /* 0x000fea0003800000 */
[----:B------:R-:W-:Y:S01]  /*7a60*/  IMAD.SHL.U32 R80, R57, 0x100, RZ ;  /* 0x0000010039507824 */ /* 0x000fe200078e00ff */
[----:B------:R-:W-:Y:S01]  /*7a70*/  R2UR UR4, R48 ;  /* 0x00000000300472ca */ /* 0x000fe200000e0000 */
[----:B------:R-:W-:Y:S01]  /*7a80*/  IMAD.SHL.U32 R74, R59, 0x100, RZ ;  /* 0x000001003b4a7824 */ /* 0x000fe200078e00ff */
[C---:B------:R-:W-:Y:S01]  /*7a90*/  SHF.L.U32 R51, R56.reuse, 0x10, RZ ;  /* 0x0000001038337819 */ /* 0x040fe200000006ff */
[----:B-1--4-:R-:W-:Y:S01]  /*7aa0*/  IMAD.SHL.U32 R68, R61, 0x100, RZ ;  /* 0x000001003d447824 */ /* 0x012fe200078e00ff */
[C---:B------:R-:W-:Y:S01]  /*7ab0*/  PRMT R49, R56.reuse, 0x8880, RZ ;  /* 0x0000888038317816 */ /* 0x040fe200000000ff */
[----:B------:R-:W-:Y:S01]  /*7ac0*/  BSSY.RECONVERGENT B0, `(.L_x_133) ;  /* 0x000009e000007945 */ /* 0x000fe20003800200 */
[----:B------:R-:W-:Y:S02]  /*7ad0*/  SHF.L.U32 R53, R56, 0x8, RZ ;  /* 0x0000000838357819 */ /* 0x000fe400000006ff */
[----:B------:R-:W-:Y:S02]  /*7ae0*/  SHF.R.S32.HI R51, RZ, 0x18, R51 ;  /* 0x00000018ff337819 */ /* 0x000fe40000011433 */
[C---:B------:R-:W-:Y:S02]  /*7af0*/  PRMT R82, R57.reuse, 0x8880, RZ ;  /* 0x0000888039527816 */ /* 0x040fe400000000ff */
[----:B------:R-:W-:Y:S01]  /*7b00*/  SHF.R.S32.HI R53, RZ, 0x18, R53 ;  /* 0x00000018ff357819 */ /* 0x000fe20000011435 */
[----:B------:R-:W-:Y:S01]  /*7b10*/  LDTM.16dp32bit_t0_t15.x32 R4, tmem[UR4+0x40] ;  /* 0x00004004000479ee */ /* 0x000fe20008a80000 */
[----:B------:R-:W1:Y:S01]  /*7b20*/  LDTM.16dp32bit_t16_t31.x32 R4, tmem[UR4+0x60] ;  /* 0x00006004000479ee */ /* 0x000e620008aa0000 */
[----:B------:R-:W-:Y:S01]  /*7b30*/  NOP ;  /* 0x0000000000007918 */ /* 0x000fe20000000000 */
[----:B------:R-:W-:Y:S02]  /*7b40*/  R2UR UR5, R108 ;  /* 0x000000006c0572ca */ /* 0x000fe400000e0000 */
[----:B------:R-:W-:Y:S02]  /*7b50*/  SHF.R.S32.HI R52, RZ, 0x18, R56 ;  /* 0x00000018ff347819 */ /* 0x000fe40000011438 */
[----:B------:R-:W-:Y:S02]  /*7b60*/  SHF.L.U32 R81, R57, 0x10, RZ ;  /* 0x0000001039517819 */ /* 0x000fe400000006ff */
[C---:B------:R-:W-:Y:S02]  /*7b70*/  PRMT R79, R58.reuse, 0x8880, RZ ;  /* 0x000088803a4f7816 */ /* 0x040fe400000000ff */
[----:B------:R-:W-:Y:S02]  /*7b80*/  SHF.R.S32.HI R54, RZ, 0x18, R57 ;  /* 0x00000018ff367819 */ /* 0x000fe40000011439 */
[----:B------:R-:W-:Y:S02]  /*7b90*/  SHF.L.U32 R78, R58, 0x10, RZ ;  /* 0x000000103a4e7819 */ /* 0x000fe400000006ff */
[C---:B------:R-:W-:Y:S01]  /*7ba0*/  PRMT R76, R59.reuse, 0x8880, RZ ;  /* 0x000088803b4c7816 */ /* 0x040fe200000000ff */
[----:B------:R-:W-:Y:S01]  /*7bb0*/  UIADD3 UR5, UPT, UPT, UR5, 0x290, URZ ;  /* 0x0000029005057890 */ /* 0x000fe2000fffe0ff */
[----:B------:R-:W-:Y:S02]  /*7bc0*/  SHF.R.S32.HI R55, RZ, 0x18, R58 ;  /* 0x00000018ff377819 */ /* 0x000fe4000001143a */
[----:B------:R-:W-:Y:S01]  /*7bd0*/  SHF.L.U32 R75, R59, 0x10, RZ ;  /* 0x000000103b4b7819 */ /* 0x000fe200000006ff */
[----:B------:R-:W-:Y:S01]  /*7be0*/  UPRMT UR5, UR37, 0x654, UR5 ;  /* 0x0000065425057896 */ /* 0x000fe20008000005 */
[C---:B------:R-:W-:Y:S02]  /*7bf0*/  PRMT R73, R60.reuse, 0x8880, RZ ;  /* 0x000088803c497816 */ /* 0x040fe400000000ff */
[----:B------:R-:W-:Y:S01]  /*7c00*/  SHF.R.S32.HI R56, RZ, 0x18, R59 ;  /* 0x00000018ff387819 */ /* 0x000fe2000001143b */
[C---:B-1----:R-:W-:Y:S01]  /*7c10*/  IMAD R4, R47.reuse, R4, RZ ;  /* 0x000000042f047224 */ /* 0x042fe200078e02ff */
[----:B------:R-:W-:Y:S01]  /*7c20*/  SHF.L.U32 R72, R60, 0x10, RZ ;  /* 0x000000103c487819 */ /* 0x000fe200000006ff */
[----:B------:R-:W-:Y:S01]  /*7c30*/  IMAD R5, R47, R5, RZ ;  /* 0x000000052f057224 */ /* 0x000fe200078e02ff */
[----:B------:R-:W-:Y:S01]  /*7c40*/  PRMT R70, R61, 0x8880, RZ ;  /* 0x000088803d467816 */ /* 0x000fe200000000ff */
[----:B------:R-:W-:Y:S01]  /*7c50*/  IMAD R6, R47, R6, RZ ;  /* 0x000000062f067224 */ /* 0x000fe200078e02ff */
[----:B------:R-:W-:Y:S01]  /*7c60*/  SYNCS.ARRIVE.TRANS64.RED.A1T0 RZ, [UR5], RZ ;  /* 0x000000ffffff79a7 */ /* 0x000fe20008100405 */
[----:B------:R-:W-:Y:S01]  /*7c70*/  IMAD R4, R49, R50, R4 ;  /* 0x0000003231047224 */ /* 0x000fe200078e0204 */
[----:B------:R-:W-:Y:S01]  /*7c80*/  MOV R49, R82 ;  /* 0x0000005200317202 */ /* 0x000fe20000000f00 */
[----:B------:R-:W-:Y:S01]  /*7c90*/  IMAD R7, R47, R7, RZ ;  /* 0x000000072f077224 */ /* 0x000fe200078e02ff */
[----:B------:R-:W-:Y:S01]  /*7ca0*/  SHF.R.S32.HI R57, RZ, 0x18, R60 ;  /* 0x00000018ff397819 */ /* 0x000fe2000001143c */
[-C--:B------:R-:W-:Y:S01]  /*7cb0*/  IMAD R5, R51, R50.reuse, R5 ;  /* 0x0000003233057224 */ /* 0x080fe200078e0205 */
[----:B------:R-:W-:Y:S01]  /*7cc0*/  SHF.R.S32.HI R51, RZ, 0x18, R81 ;  /* 0x00000018ff337819 */ /* 0x000fe20000011451 */
[----:B------:R-:W-:Y:S01]  /*7cd0*/  IMAD R6, R53, R50, R6 ;  /* 0x0000003235067224 */ /* 0x000fe200078e0206 */
[----:B------:R-:W-:Y:S01]  /*7ce0*/  SHF.R.S32.HI R53, RZ, 0x18, R80 ;  /* 0x00000018ff357819 */ /* 0x000fe20000011450 */
[----:B------:R-:W-:Y:S01]  /*7cf0*/  IMAD R8, R47, R8, RZ ;  /* 0x000000082f087224 */ /* 0x000fe200078e02ff */
[----:B------:R-:W-:Y:S01]  /*7d00*/  SHF.L.U32 R69, R61, 0x10, RZ ;  /* 0x000000103d457819 */ /* 0x000fe200000006ff */
[----:B------:R-:W-:Y:S01]  /*7d10*/  IMAD R7, R52, R50, R7 ;  /* 0x0000003234077224 */ /* 0x000fe200078e0207 */
[----:B------:R-:W-:Y:S01]  /*7d20*/  SHF.R.S32.HI R52, RZ, 0x18, R75 ;  /* 0x00000018ff347819 */ /* 0x000fe2000001144b */
[C---:B------:R-:W-:Y:S01]  /*7d30*/  IMAD R9, R47.reuse, R9, RZ ;  /* 0x000000092f097224 */ /* 0x040fe200078e02ff */
[----:B------:R-:W-:Y:S01]  /*7d40*/  PRMT R67, R62, 0x8880, RZ ;  /* 0x000088803e437816 */ /* 0x000fe200000000ff */
[----:B------:R-:W-:Y:S01]  /*7d50*/  IMAD R10, R47, R10, RZ ;  /* 0x0000000a2f0a7224 */ /* 0x000fe200078e02ff */
[----:B------:R-:W-:Y:S01]  /*7d60*/  I2IP.S8.S32.SAT R108, R7, R6, RZ ;  /* 0x00000006076c7239 */ /* 0x000fe200000014ff */
[----:B------:R-:W-:Y:S01]  /*7d70*/  IMAD R8, R49, R50, R8 ;  /* 0x0000003231087224 */ /* 0x000fe200078e0208 */
[----:B------:R-:W-:Y:S01]  /*7d80*/  MOV R49, R79 ;  /* 0x0000004f00317202 */ /* 0x000fe20000000f00 */
[----:B------:R-:W-:Y:S01]  /*7d90*/  IMAD R11, R47, R11, RZ ;  /* 0x0000000b2f0b7224 */ /* 0x000fe200078e02ff */
[----:B------:R-:W-:Y:S01]  /*7da0*/  I2IP.S8.S32.SAT R108, R5, R4, R108 ;  /* 0x00000004056c7239 */ /* 0x000fe2000000146c */
[-C--:B------:R-:W-:Y:S01]  /*7db0*/  IMAD R9, R51, R50.reuse, R9 ;  /* 0x0000003233097224 */ /* 0x080fe200078e0209 */
[----:B------:R-:W-:Y:S01]  /*7dc0*/  SHF.R.S32.HI R51, RZ, 0x18, R78 ;  /* 0x00000018ff337819 */ /* 0x000fe2000001144e */
[----:B------:R-:W-:Y:S01]  /*7dd0*/  IMAD R10, R53, R50, R10 ;  /* 0x00000032350a7224 */ /* 0x000fe200078e020a */
[----:B------:R-:W-:Y:S01]  /*7de0*/  SHF.R.S32.HI R53, RZ, 0x18, R74 ;  /* 0x00000018ff357819 */ /* 0x000fe2000001144a */
[C---:B------:R-:W-:Y:S01]  /*7df0*/  IMAD R12, R47.reuse, R12, RZ ;  /* 0x0000000c2f0c7224 */ /* 0x040fe200078e02ff */
[----:B------:R-:W-:Y:S01]  /*7e00*/  SHF.L.U32 R77, R58, 0x8, RZ ;  /* 0x000000083a4d7819 */ /* 0x000fe200000006ff */
[-C--:B------:R-:W-:Y:S01]  /*7e10*/  IMAD R11, R54, R50.reuse, R11 ;  /* 0x00000032360b7224 */ /* 0x080fe200078e020b */
[----:B------:R-:W-:Y:S01]  /*7e20*/  SHF.R.S32.HI R58, RZ, 0x18, R61 ;  /* 0x00000018ff3a7819 */ /* 0x000fe2000001143d */
[----:B------:R-:W-:Y:S01]  /*7e30*/  IMAD R13, R47, R13, RZ ;  /* 0x0000000d2f0d7224 */ /* 0x000fe200078e02ff */
[----:B------:R-:W-:Y:S01]  /*7e40*/  SHF.L.U32 R66, R62, 0x10, RZ ;  /* 0x000000103e427819 */ /* 0x000fe200000006ff */
[----:B------:R-:W-:Y:S01]  /*7e50*/  IMAD R12, R49, R50, R12 ;  /* 0x00000032310c7224 */ /* 0x000fe200078e020c */
[----:B------:R-:W-:Y:S01]  /*7e60*/  SHF.R.S32.HI R49, RZ, 0x18, R77 ;  /* 0x00000018ff317819 */ /* 0x000fe2000001144d */
[----:B------:R-:W-:Y:S01]  /*7e70*/  IMAD R14, R47, R14, RZ ;  /* 0x0000000e2f0e7224 */ /* 0x000fe200078e02ff */
[----:B------:R-:W-:Y:S01]  /*7e80*/  I2IP.S8.S32.SAT R109, R11, R10, RZ ;  /* 0x0000000a0b6d7239 */ /* 0x000fe200000014ff */
[----:B------:R-:W-:Y:S01]  /*7e90*/  IMAD R15, R47, R15, RZ ;  /* 0x0000000f2f0f7224 */ /* 0x000fe200078e02ff */
[----:B------:R-:W-:Y:S01]  /*7ea0*/  PRMT R64, R63, 0x8880, RZ ;  /* 0x000088803f407816 */ /* 0x000fe200000000ff */
[----:B------:R-:W-:Y:S01]  /*7eb0*/  IMAD R13, R51, R50, R13 ;  /* 0x00000032330d7224 */ /* 0x000fe200078e020d */
[----:B------:R-:W-:Y:S01]  /*7ec0*/  MOV R51, R76 ;  /* 0x0000004c00337202 */ /* 0x000fe20000000f00 */
[----:B------:R-:W-:Y:S01]  /*7ed0*/  IMAD R16, R47, R16, RZ ;  /* 0x000000102f107224 */ /* 0x000fe200078e02ff */
[----:B------:R-:W-:Y:S01]  /*7ee0*/  I2IP.S8.S32.SAT R109, R9, R8, R109 ;  /* 0x00000008096d7239 */ /* 0x000fe2000000146d */
[-C--:B------:R-:W-:Y:S01]  /*7ef0*/  IMAD R14, R49, R50.reuse, R14 ;  /* 0x00000032310e7224 */ /* 0x080fe200078e020e */
[----:B------:R-:W-:Y:S01]  /*7f00*/  SHF.R.S32.HI R59, RZ, 0x18, R62 ;  /* 0x00000018ff3b7819 */ /* 0x000fe2000001143e */
[----:B------:R-:W-:Y:S01]  /*7f10*/  IMAD R17, R47, R17, RZ ;  /* 0x000000112f117224 */ /* 0x000fe200078e02ff */
[----:B------:R-:W-:Y:S01]  /*7f20*/  SHF.L.U32 R71, R60, 0x8, RZ ;  /* 0x000000083c477819 */ /* 0x000fe200000006ff */
[----:B------:R-:W-:Y:S01]  /*7f30*/  IMAD R15, R55, R50, R15 ;  /* 0x00000032370f7224 */ /* 0x000fe200078e020f */
[----:B------:R-:W-:Y:S01]  /*7f40*/  SHF.R.S32.HI R60, RZ, 0x18, R63 ;  /* 0x00000018ff3c7819 */ /* 0x000fe2000001143f */
[----:B------:R-:W-:Y:S01]  /*7f50*/  IMAD R18, R47, R18, RZ ;  /* 0x000000122f127224 */ /* 0x000fe200078e02ff */
[----:B------:R-:W-:Y:S01]  /*7f60*/  SHF.L.U32 R65, R62, 0x8, RZ ;  /* 0x000000083e417819 */ /* 0x000fe200000006ff */
[----:B------:R-:W-:Y:S01]  /*7f70*/  IMAD R16, R51, R50, R16 ;  /* 0x0000003233107224 */ /* 0x000fe200078e0210 */
[----:B------:R-:W-:Y:S01]  /*7f80*/  I2IP.S8.S32.SAT R110, R15, R14, RZ ;  /* 0x0000000e0f6e7239 */ /* 0x000fe200000014ff */
[----:B------:R-:W-:Y:S01]  /*7f90*/  IMAD R19, R47, R19, RZ ;  /* 0x000000132f137224 */ /* 0x000fe200078e02ff */
[----:B------:R-:W-:Y:S01]  /*7fa0*/  SHF.R.S32.HI R51, RZ, 0x18, R72 ;  /* 0x00000018ff337819 */ /* 0x000fe20000011448 */
[----:B------:R-:W-:Y:S01]  /*7fb0*/  IMAD R17, R52, R50, R17 ;  /* 0x0000003234117224 */ /* 0x000fe200078e0211 */
[----:B------:R-:W-:Y:S01]  /*7fc0*/  I2IP.S8.S32.SAT R110, R13, R12, R110 ;  /* 0x0000000c0d6e7239 */ /* 0x000fe2000000146e */
[----:B------:R-:W-:Y:S01]  /*7fd0*/  IMAD R0, R47, R20, RZ ;  /* 0x000000142f007224 */ /* 0x000fe200078e02ff */
[----:B------:R-:W-:Y:S01]  /*7fe0*/  SHF.R.S32.HI R52, RZ, 0x18, R71 ;  /* 0x00000018ff347819 */ /* 0x000fe20000011447 */
[-C--:B------:R-:W-:Y:S01]  /*7ff0*/  IMAD R18, R53, R50.reuse, R18 ;  /* 0x0000003235127224 */ /* 0x080fe200078e0212 */
[----:B------:R-:W-:Y:S01]  /*8000*/  SHF.R.S32.HI R53, RZ, 0x18, R68 ;  /* 0x00000018ff357819 */ /* 0x000fe20000011444 */
[----:B------:R-:W-:Y:S01]  /*8010*/  IMAD.MOV.U32 R49, RZ, RZ, R73 ;  /* 0x000000ffff317224 */ /* 0x000fe200078e0049 */
[----:B------:R-:W-:Y:S01]  /*8020*/  SHF.L.U32 R62, R63, 0x10, RZ ;  /* 0x000000103f3e7819 */ /* 0x000fe200000006ff */
[C---:B------:R-:W-:Y:S02]  /*8030*/  IMAD R2, R47.reuse, R21, RZ ;  /* 0x000000152f027224 */ /* 0x040fe400078e02ff */
[----:B------:R-:W-:Y:S02]  /*8040*/  IMAD R19, R56, R50, R19 ;  /* 0x0000003238137224 */ /* 0x000fe400078e0213 */
[----:B------:R-:W-:Y:S02]  /*8050*/  IMAD R3, R47, R22, RZ ;  /* 0x000000162f037224 */ /* 0x000fe400078e02ff */
[----:B------:R-:W-:Y:S01]  /*8060*/  IMAD R0, R49, R50, R0 ;  /* 0x0000003231007224 */ /* 0x000fe200078e0200 */
[----:B------:R-:W-:Y:S01]  /*8070*/  I2IP.S8.S32.SAT R111, R19, R18, RZ ;  /* 0x00000012136f7239 */ /* 0x000fe200000014ff */
[----:B------:R-:W-:Y:S01]  /*8080*/  IMAD R23, R47, R23, RZ ;  /* 0x000000172f177224 */ /* 0x000fe200078e02ff */
[----:B------:R-:W-:Y:S01]  /*8090*/  MOV R49, R70 ;  /* 0x0000004600317202 */ /* 0x000fe20000000f00 */
[----:B------:R-:W-:Y:S01]  /*80a0*/  IMAD R2, R51, R50, R2 ;  /* 0x0000003233027224 */ /* 0x000fe200078e0202 */
[----:B------:R-:W-:Y:S01]  /*80b0*/  I2IP.S8.S32.SAT R111, R17, R16, R111 ;  /* 0x00000010116f7239 */ /* 0x000fe2000000146f */
[C---:B------:R-:W-:Y:S01]  /*80c0*/  IMAD R20, R47.reuse, R24, RZ ;  /* 0x000000182f147224 */ /* 0x040fe200078e02ff */
[----:B------:R-:W-:Y:S01]  /*80d0*/  SHF.R.S32.HI R51, RZ, 0x18, R69 ;  /* 0x00000018ff337819 */ /* 0x000fe20000011445 */
[-C--:B------:R-:W-:Y:S01]  /*80e0*/  IMAD R3, R52, R50.reuse, R3 ;  /* 0x0000003234037224 */ /* 0x080fe200078e0203 */
[----:B------:R-:W-:Y:S01]  /*80f0*/  SHF.R.S32.HI R52, RZ, 0x18, R62 ;  /* 0x00000018ff347819 */ /* 0x000fe2000001143e */
[----:B------:R-:W-:Y:S01]  /*8100*/  IMAD R21, R47, R25, RZ ;  /* 0x000000192f157224 */ /* 0x000fe200078e02ff */
[----:B------:R1:W-:Y:S01]  /*8110*/  STS.128 [R95+UR49+0x3400], R108 ;  /* 0x0034006c5f007988 */ /* 0x0003e20008000c31 */
[----:B------:R-:W-:Y:S02]  /*8120*/  IMAD R23, R57, R50, R23 ;  /* 0x0000003239177224 */ /* 0x000fe400078e0217 */
[----:B------:R-:W-:Y:S02]  /*8130*/  IMAD R22, R47, R26, RZ ;  /* 0x0000001a2f167224 */ /* 0x000fe400078e02ff */
[-C--:B------:R-:W-:Y:S01]  /*8140*/  IMAD R20, R49, R50.reuse, R20 ;  /* 0x0000003231147224 */ /* 0x080fe200078e0214 */
[----:B------:R-:W-:Y:S01]  /*8150*/  I2IP.S8.S32.SAT R113, R23, R3, RZ ;  /* 0x0000000317717239 */ /* 0x000fe200000014ff */
[----:B------:R-:W-:Y:S01]  /*8160*/  IMAD R27, R47, R27, RZ ;  /* 0x0000001b2f1b7224 */ /* 0x000fe200078e02ff */
[----:B------:R-:W-:Y:S01]  /*8170*/  MOV R49, R67 ;  /* 0x0000004300317202 */ /* 0x000fe20000000f00 */
[----:B------:R-:W-:Y:S01]  /*8180*/  IMAD R21, R51, R50, R21 ;  /* 0x0000003233157224 */ /* 0x000fe200078e0215 */
[----:B------:R-:W-:Y:S01]  /*8190*/  I2IP.S8.S32.SAT R116, R2, R0, R113 ;  /* 0x0000000002747239 */ /* 0x000fe20000001471 */
[----:B------:R-:W-:Y:S01]  /*81a0*/  IMAD R24, R47, R28, RZ ;  /* 0x0000001c2f187224 */ /* 0x000fe200078e02ff */
[----:B------:R-:W-:Y:S01]  /*81b0*/  SHF.R.S32.HI R51, RZ, 0x18, R66 ;  /* 0x00000018ff337819 */ /* 0x000fe20000011442 */
[-C--:B------:R-:W-:Y:S01]  /*81c0*/  IMAD R22, R53, R50.reuse, R22 ;  /* 0x0000003235167224 */ /* 0x080fe200078e0216 */
[----:B------:R-:W-:Y:S01]  /*81d0*/  IADD3 R113, PT, PT, R44, 0x1, RZ ;  /* 0x000000012c717810 */ /* 0x000fe20007ffe0ff */
[-C--:B------:R-:W-:Y:S02]  /*81e0*/  IMAD R27, R58, R50.reuse, R27 ;  /* 0x000000323a1b7224 */ /* 0x080fe400078e021b */
[----:B------:R-:W-:Y:S02]  /*81f0*/  IMAD R25, R47, R29, RZ ;  /* 0x0000001d2f197224 */ /* 0x000fe400078e02ff */
[----:B------:R-:W-:Y:S01]  /*8200*/  IMAD R24, R49, R50, R24 ;  /* 0x0000003231187224 */ /* 0x000fe200078e0218 */
[----:B------:R-:W-:Y:S01]  /*8210*/  SHF.R.S32.HI R49, RZ, 0x18, R65 ;  /* 0x00000018ff317819 */ /* 0x000fe20000011441 */
[----:B------:R-:W-:Y:S01]  /*8220*/  IMAD R26, R47, R30, RZ ;  /* 0x0000001e2f1a7224 */ /* 0x000fe200078e02ff */
[----:B------:R-:W-:Y:S01]  /*8230*/  I2IP.S8.S32.SAT R117, R27, R22, RZ ;  /* 0x000000161b757239 */ /* 0x000fe200000014ff */
[----:B------:R-:W-:Y:S02]  /*8240*/  IMAD.SHL.U32 R61, R63, 0x100, RZ ;  /* 0x000001003f3d7824 */ /* 0x000fe400078e00ff */
[----:B------:R-:W-:Y:S01]  /*8250*/  IMAD R31, R47, R31, RZ ;  /* 0x0000001f2f1f7224 */ /* 0x000fe200078e02ff */
[----:B------:R-:W-:Y:S01]  /*8260*/  I2IP.S8.S32.SAT R117, R21, R20, R117 ;  /* 0x0000001415757239 */ /* 0x000fe20000001475 */
[----:B------:R-:W-:Y:S01]  /*8270*/  IMAD R25, R51, R50, R25 ;  /* 0x0000003233197224 */ /* 0x000fe200078e0219 */
[----:B------:R-:W-:Y:S01]  /*8280*/  MOV R51, R64 ;  /* 0x0000004000337202 */ /* 0x000fe20000000f00 */
[----:B------:R-:W-:Y:S01]  /*8290*/  IMAD R28, R47, R32, RZ ;  /* 0x000000202f1c7224 */ /* 0x000fe200078e02ff */
[----:B------:R-:W-:Y:S01]  /*82a0*/  SHF.R.S32.HI R53, RZ, 0x18, R61 ;  /* 0x00000018ff357819 */ /* 0x000fe2000001143d */
[-C--:B------:R-:W-:Y:S02]  /*82b0*/  IMAD R26, R49, R50.reuse, R26 ;  /* 0x00000032311a7224 */ /* 0x080fe400078e021a */
[----:B------:R-:W-:Y:S02]  /*82c0*/  IMAD R29, R47, R33, RZ ;  /* 0x000000212f1d7224 */ /* 0x000fe400078e02ff */
[-C--:B------:R-:W-:Y:S02]  /*82d0*/  IMAD R31, R59, R50.reuse, R31 ;  /* 0x000000323b1f7224 */ /* 0x080fe400078e021f */
[----:B------:R-:W-:Y:S02]  /*82e0*/  IMAD R28, R51, R50, R28 ;  /* 0x00000032331c7224 */ /* 0x000fe400078e021c */
[----:B------:R-:W-:Y:S01]  /*82f0*/  IMAD R30, R47, R34, RZ ;  /* 0x000000222f1e7224 */ /* 0x000fe200078e02ff */
[----:B------:R-:W-:Y:S01]  /*8300*/  I2IP.S8.S32.SAT R114, R31, R26, RZ ;  /* 0x0000001a1f727239 */ /* 0x000fe200000014ff */
[----:B------:R-:W-:Y:S02]  /*8310*/  IMAD R29, R52, R50, R29 ;  /* 0x00000032341d7224 */ /* 0x000fe400078e021d */
[----:B------:R-:W-:Y:S01]  /*8320*/  IMAD R35, R47, R35, RZ ;  /* 0x000000232f237224 */ /* 0x000fe200078e02ff */
[----:B------:R-:W-:Y:S01]  /*8330*/  I2IP.S8.S32.SAT R118, R25, R24, R114 ;  /* 0x0000001819767239 */ /* 0x000fe20000001472 */
[-C--:B------:R-:W-:Y:S02]  /*8340*/  IMAD R30, R53, R50.reuse, R30 ;  /* 0x00000032351e7224 */ /* 0x080fe400078e021e */
[----:B------:R-:W-:Y:S05]  /*8350*/  IMAD R35, R60, R50, R35 ;  /* 0x000000323c237224 */ /* 0x000fea00078e0223 */
[----:B------:R-:W-:Y:S04]  /*8360*/  I2IP.S8.S32.SAT R115, R35, R30, RZ ;  /* 0x0000001e23737239 */ /* 0x000fe800000014ff */
[----:B------:R-:W-:Y:S05]  /*8370*/  I2IP.S8.S32.SAT R119, R29, R28, R115 ;  /* 0x0000001c1d777239 */ /* 0x000fea0000001473 */
        /* <DEDUP_REMOVED lines=9> */
[----:B------:R-:W-:Y:S02]  /*8410*/  UIADD3 UR8, UP0, UPT, UR52, 0x680, URZ ;  /* 0x0000068034087890 */ /* 0x000fe4000ff1e0ff */
[----:B------:R-:W-:Y:S02]  /*8420*/  UIADD3 UR5, UPT, UPT, UR41, 0x40, URZ ;  /* 0x0000004029057890 */ /* 0x000fe4000fffe0ff */
[----:B------:R-:W-:Y:S02]  /*8430*/  UIADD3 UR4, UPT, UPT, UR49, 0x3400, URZ ;  /* 0x0000340031047890 */ /* 0x000fe4000fffe0ff */
[----:B------:R-:W-:Y:S01]  /*8440*/  UIADD3.X UR9, UPT, UPT, URZ, UR53, URZ, UP0, !UPT ;  /* 0x00000035ff097290 */ /* 0x000fe200087fe4ff */
[----:B------:R-:W-:Y:S01]  /*8450*/  UMOV UR6, UR42 ;  /* 0x0000002a00067c82 */ /* 0x000fe20008000000 */
[----:B------:R-:W-:Y:S07]  /*8460*/  UMOV UR7, UR36 ;  /* 0x0000002400077c82 */ /* 0x000fee0008000000 */
[----:B------:R2:W-:Y:S01]  /*8470*/  UTMASTG.3D [UR4], [UR8] ;  /* 0x00000004080073b5 */ /* 0x0005e20008010000 */
[----:B------:R0:W-:Y:S01]  /*8480*/  UTMACMDFLUSH ;  /* 0x00000000000079b7 */ /* 0x0001e20000000000 */
[----:B--2---:R-:W-:Y:S04]  /*8490*/  DEPBAR.LE SB0, 0x1 ;  /* 0x000080400000791a */ /* 0x004fe80000000000 */
.L_x_134:
[----:B------:R-:W-:Y:S05]  /*84a0*/  BSYNC.RECONVERGENT B0 ;  /* 0x0000000000007941 */ /* 0x000fea0003800200 */
.L_x_133:
[----:B------:R-:W-:Y:S01]  /*84b0*/  BAR.SYNC.DEFER_BLOCKING 0x1, 0x80 ;  /* 0x0042000000007b1d */ /* 0x000fe20000010000 */
[----:B------:R-:W-:Y:S01]  /*84c0*/  ISETP.NE.AND P2, PT, R106, RZ, PT ;  /* 0x000000ff6a00720c */ /* 0x000fe20003f45270 */
[----:B------:R-:W-:Y:S01]  /*84d0*/  IMAD.IADD R20, R43, 0x1, R83 ;  /* 0x000000012b147824 */ /* 0x000fe200078e0253 */
[----:B------:R-:W-:Y:S01]  /*84e0*/  ISETP.NE.AND P0, PT, R107, 0x2, PT ;  /* 0x000000026b00780c */ /* 0x000fe20003f05270 */
[----:B------:R-:W-:Y:S01]  /*84f0*/  IMAD.IADD R21, R45, 0x1, R90 ;  /* 0x000000012d157824 */ /* 0x000fe200078e025a */
[----:B------:R-:W-:Y:S02]  /*8500*/  ISETP.NE.AND P1, PT, R113, 0x4, PT ;  /* 0x000000047100780c */ /* 0x000fe40003f25270 */
[----:B------:R-:W-:Y:S02]  /*8510*/  SEL R0, RZ, 0x1, P0 ;  /* 0x00000001ff007807 */ /* 0x000fe40000000000 */
[----:B------:R-:W-:Y:S02]  /*8520*/  SEL R3, RZ, 0x1, P1 ;  /* 0x00000001ff037807 */ /* 0x000fe40000800000 */
[----:B------:R-:W-:Y:S02]  /*8530*/  LOP3.LUT R101, R101, R0, RZ, 0x3c, !PT ;  /* 0x0000000065657212 */ /* 0x000fe400078e3cff */
[----:B------:R-:W-:Y:S02]  /*8540*/  LOP3.LUT R102, R102, R3, RZ, 0x3c, !PT ;  /* 0x0000000366667212 */ /* 0x000fe400078e3cff */
[----:B------:R-:W-:Y:S02]  /*8550*/  @P2 R2UR UR36, R98 ;  /* 0x00000000622422ca */ /* 0x000fe400000e0000 */
[----:B------:R-:W-:Y:S02]  /*8560*/  SEL R107, R107, RZ, P0 ;  /* 0x000000ff6b6b7207 */ /* 0x000fe40000000000 */
[----:B------:R-:W-:Y:S01]  /*8570*/  SEL R44, R113, RZ, P1 ;  /* 0x000000ff712c7207 */ /* 0x000fe20000800000 */
[----:B------:R-:W-:Y:S10]  /*8580*/  @P2 BRA `(.L_x_135) ;  /* 0xffffffd400d82947 */ /* 0x000ff4000383ffff */
[----:B------:R-:W-:Y:S05]  /*8590*/  EXIT ;  /* 0x000000000000794d */ /* 0x000fea0003800000 */
.L_x_20:
[----:B--2---:R2:W1:Y:S02]  /*85a0*/  SYNCS.PHASECHK.TRANS64.TRYWAIT P0, [R3+URZ+0x2c0], R2 ;  /* 0x0002c002030075a7 */ /* 0x00446400080011ff */
[----:B-1----:R-:W-:Y:S05]  /*85b0*/  @!P0 NANOSLEEP.SYNCS 0x989680 ;  /* 0x009896800000895d */ /* 0x002fea0003900000 */
[----:B------:R-:W1:Y:S02]  /*85c0*/  @!P0 SYNCS.PHASECHK.TRANS64 P0, [R3+URZ+0x2c0], R2 ;  /* 0x0002c002030085a7 */ /* 0x000e6400080010ff */
[----:B-1----:R-:W-:Y:S05]  /*85d0*/  @!P0 BRA `(.L_x_20) ;  /* 0xfffffffc00f08947 */ /* 0x002fea000383ffff */
[----:B------:R-:W-:Y:S05]  /*85e0*/  BRA `(.L_x_136) ;  /* 0xffffff9000e87947 */ /* 0x000fea000383ffff */
.L_x_23:
[----:B-1----:R-:W-:-:S07]  /*85f0*/  MOV R2, UR33 ;  /* 0x0000002100027c02 */ /* 0x002fce0008000f00 */
.L_x_137:
[----:B-1----:R1:W2:Y:S02]  /*8600*/  SYNCS.PHASECHK.TRANS64.TRYWAIT P0, [R2+URZ+0x110], R5 ;  /* 0x00011005020075a7 */ /* 0x0022a400080011ff */
[----:B--2---:R-:W-:Y:S05]  /*8610*/  @!P0 NANOSLEEP.SYNCS 0x989680 ;  /* 0x009896800000895d */ /* 0x004fea0003900000 */
[----:B------:R-:W2:Y:S02]  /*8620*/  @!P0 SYNCS.PHASECHK.TRANS64 P0, [R2+URZ+0x110], R5 ;  /* 0x00011005020085a7 */ /* 0x000ea400080010ff */
[----:B--2---:R-:W-:Y:S05]  /*8630*/  @!P0 BRA `(.L_x_137) ;  /* 0xfffffffc00f08947 */ /* 0x004fea000383ffff */
[----:B------:R-:W-:Y:S05]  /*8640*/  BRA `(.L_x_22) ;  /* 0xffffff9400387947 */ /* 0x000fea000383ffff */
.L_x_29:
[----:B-1----:R-:W-:-:S07]  /*8650*/  MOV R2, UR17 ;  /* 0x0000001100027c02 */ /* 0x002fce0008000f00 */
.L_x_138:
[----:B-1----:R1:W2:Y:S02]  /*8660*/  SYNCS.PHASECHK.TRANS64.TRYWAIT P0, [R2+URZ+0x110], R5 ;  /* 0x00011005020075a7 */ /* 0x0022a400080011ff */
[----:B--2---:R-:W-:Y:S05]  /*8670*/  @!P0 NANOSLEEP.SYNCS 0x989680 ;  /* 0x009896800000895d */ /* 0x004fea0003900000 */
[----:B------:R-:W2:Y:S02]  /*8680*/  @!P0 SYNCS.PHASECHK.TRANS64 P0, [R2+URZ+0x110], R5 ;  /* 0x00011005020085a7 */ /* 0x000ea400080010ff */
[----:B--2---:R-:W-:Y:S05]  /*8690*/  @!P0 BRA `(.L_x_138) ;  /* 0xfffffffc00f08947 */ /* 0x004fea000383ffff */
[----:B------:R-:W-:Y:S05]  /*86a0*/  BRA `(.L_x_28) ;  /* 0xffffff9400e07947 */ /* 0x000fea000383ffff */
.L_x_33:
[----:B-1----:R1:W2:Y:S02]  /*86b0*/  SYNCS.PHASECHK.TRANS64.TRYWAIT P0, [R2+URZ+0x250], R3 ;  /* 0x00025003020075a7 */ /* 0x0022a400080011ff */
[----:B--2---:R-:W-:Y:S05]  /*86c0*/  @!P0 NANOSLEEP.SYNCS 0x989680 ;  /* 0x009896800000895d */ /* 0x004fea0003900000 */
[----:B------:R-:W2:Y:S02]  /*86d0*/  @!P0 SYNCS.PHASECHK.TRANS64 P0, [R2+URZ+0x250], R3 ;  /* 0x00025003020085a7 */ /* 0x000ea400080010ff */
[----:B--2---:R-:W-:Y:S05]  /*86e0*/  @!P0 BRA `(.L_x_33) ;  /* 0xfffffffc00f08947 */ /* 0x004fea000383ffff */
[----:B------:R-:W-:Y:S05]  /*86f0*/  BRA `(.L_x_139) ;  /* 0xffffff9800707947 */ /* 0x000fea000383ffff */
.L_x_37:
[----:B----4-:R-:W-:-:S07]  /*8700*/  MOV R0, UR5 ;  /* 0x0000000500007c02 */ /* 0x010fce0008000f00 */
.L_x_140:
[----:B-1----:R1:W2:Y:S02]  /*8710*/  SYNCS.PHASECHK.TRANS64.TRYWAIT P0, [R0+URZ], R3 ;  /* 0x00000003000075a7 */ /* 0x0022a400080011ff */
[----:B--2---:R-:W-:Y:S05]  /*8720*/  @!P0 NANOSLEEP.SYNCS 0x989680 ;  /* 0x009896800000895d */ /* 0x004fea0003900000 */
[----:B------:R-:W2:Y:S02]  /*8730*/  @!P0 SYNCS.PHASECHK.TRANS64 P0, [R0+URZ], R3 ;  /* 0x00000003000085a7 */ /* 0x000ea400080010ff */
[----:B--2---:R-:W-:Y:S05]  /*8740*/  @!P0 BRA `(.L_x_140) ;  /* 0xfffffffc00f08947 */ /* 0x004fea000383ffff */
[----:B------:R-:W-:Y:S05]  /*8750*/  BRA `(.L_x_141) ;  /* 0xffffff9c00e07947 */ /* 0x000fea000383ffff */
.L_x_38:
[----:B----4-:R-:W-:-:S07]  /*8760*/  MOV R0, UR5 ;  /* 0x0000000500007c02 */ /* 0x010fce0008000f00 */
.L_x_142:
[----:B-1----:R1:W2:Y:S02]  /*8770*/  SYNCS.PHASECHK.TRANS64.TRYWAIT P0, [R0+URZ], R3 ;  /* 0x00000003000075a7 */ /* 0x0022a400080011ff */
[----:B--2---:R-:W-:Y:S05]  /*8780*/  @!P0 NANOSLEEP.SYNCS 0x989680 ;  /* 0x009896800000895d */ /* 0x004fea0003900000 */
[----:B------:R-:W2:Y:S02]  /*8790*/  @!P0 SYNCS.PHASECHK.TRANS64 P0, [R0+URZ], R3 ;  /* 0x00000003000085a7 */ /* 0x000ea400080010ff */
[----:B--2---:R-:W-:Y:S05]  /*87a0*/  @!P0 BRA `(.L_x_142) ;  /* 0xfffffffc00f08947 */ /* 0x004fea000383ffff */
[----:B------:R-:W-:Y:S05]  /*87b0*/  BRA `(.L_x_143) ;  /* 0xffffff9c00ec7947 */ /* 0x000fea000383ffff */
.L_x_39:
[----:B----4-:R-:W-:-:S07]  /*87c0*/  MOV R0, UR5 ;  /* 0x0000000500007c02 */ /* 0x010fce0008000f00 */
.L_x_144:
[----:B-1----:R1:W2:Y:S02]  /*87d0*/  SYNCS.PHASECHK.TRANS64.TRYWAIT P0, [R0+URZ], R3 ;  /* 0x00000003000075a7 */ /* 0x0022a400080011ff */
[----:B--2---:R-:W-:Y:S05]  /*87e0*/  @!P0 NANOSLEEP.SYNCS 0x989680 ;  /* 0x009896800000895d */ /* 0x004fea0003900000 */
[----:B------:R-:W2:Y:S02]  /*87f0*/  @!P0 SYNCS.PHASECHK.TRANS64 P0, [R0+URZ], R3 ;  /* 0x00000003000085a7 */ /* 0x000ea400080010ff */
[----:B--2---:R-:W-:Y:S05]  /*8800*/  @!P0 BRA `(.L_x_144) ;  /* 0xfffffffc00f08947 */ /* 0x004fea000383ffff */
[----:B------:R-:W-:Y:S05]  /*8810*/  BRA `(.L_x_145) ;  /* 0xffffff9c00f87947 */ /* 0x000fea000383ffff */
.L_x_40:
[----:B----4-:R-:W-:-:S07]  /*8820*/  MOV R0, UR5 ;  /* 0x0000000500007c02 */ /* 0x010fce0008000f00 */
.L_x_146:
[----:B-1----:R1:W2:Y:S02]  /*8830*/  SYNCS.PHASECHK.TRANS64.TRYWAIT P0, [R0+URZ], R3 ;  /* 0x00000003000075a7 */ /* 0x0022a400080011ff */
[----:B--2---:R-:W-:Y:S05]  /*8840*/  @!P0 NANOSLEEP.SYNCS 0x989680 ;  /* 0x009896800000895d */ /* 0x004fea0003900000 */
[----:B------:R-:W2:Y:S02]  /*8850*/  @!P0 SYNCS.PHASECHK.TRANS64 P0, [R0+URZ], R3 ;  /* 0x00000003000085a7 */ /* 0x000ea400080010ff */
[----:B--2---:R-:W-:Y:S05]  /*8860*/  @!P0 BRA `(.L_x_146) ;  /* 0xfffffffc00f08947 */ /* 0x004fea000383ffff */
[----:B------:R-:W-:Y:S05]  /*8870*/  BRA `(.L_x_147) ;  /* 0xffffffa000047947 */ /* 0x000fea000383ffff */
.L_x_41:
[----:B----4-:R-:W-:-:S07]  /*8880*/  MOV R0, UR5 ;  /* 0x0000000500007c02 */ /* 0x010fce0008000f00 */
.L_x_148:
[----:B-1----:R1:W2:Y:S02]  /*8890*/  SYNCS.PHASECHK.TRANS64.TRYWAIT P0, [R0+URZ], R3 ;  /* 0x00000003000075a7 */ /* 0x0022a400080011ff */
[----:B--2---:R-:W-:Y:S05]  /*88a0*/  @!P0 NANOSLEEP.SYNCS 0x989680 ;  /* 0x009896800000895d */ /* 0x004fea0003900000 */
[----:B------:R-:W2:Y:S02]  /*88b0*/  @!P0 SYNCS.PHASECHK.TRANS64 P0, [R0+URZ], R3 ;  /* 0x00000003000085a7 */ /* 0x000ea400080010ff */
[----:B--2---:R-:W-:Y:S05]  /*88c0*/  @!P0 BRA `(.L_x_148) ;  /* 0xfffffffc00f08947 */ /* 0x004fea000383ffff */
[----:B------:R-:W-:Y:S05]  /*88d0*/  BRA `(.L_x_149) ;  /* 0xffffffa000107947 */ /* 0x000fea000383ffff */
.L_x_42:
[----:B----4-:R-:W-:-:S07]  /*88e0*/  MOV R0, UR5 ;  /* 0x0000000500007c02 */ /* 0x010fce0008000f00 */
.L_x_150:
[----:B-1----:R1:W2:Y:S02]  /*88f0*/  SYNCS.PHASECHK.TRANS64.TRYWAIT P0, [R0+URZ], R3 ;  /* 0x00000003000075a7 */ /* 0x0022a400080011ff */
[----:B--2---:R-:W-:Y:S05]  /*8900*/  @!P0 NANOSLEEP.SYNCS 0x989680 ;  /* 0x009896800000895d */ /* 0x004fea0003900000 */
[----:B------:R-:W2:Y:S02]  /*8910*/  @!P0 SYNCS.PHASECHK.TRANS64 P0, [R0+URZ], R3 ;  /* 0x00000003000085a7 */ /* 0x000ea400080010ff */
[----:B--2---:R-:W-:Y:S05]  /*8920*/  @!P0 BRA `(.L_x_150) ;  /* 0xfffffffc00f08947 */ /* 0x004fea000383ffff */
[----:B------:R-:W-:Y:S05]  /*8930*/  BRA `(.L_x_151) ;  /* 0xffffffa0001c7947 */ /* 0x000fea000383ffff */
.L_x_43:
[----:B----4-:R-:W-:-:S07]  /*8940*/  MOV R0, UR5 ;  /* 0x0000000500007c02 */ /* 0x010fce0008000f00 */
.L_x_152:
[----:B-1----:R1:W2:Y:S02]  /*8950*/  SYNCS.PHASECHK.TRANS64.TRYWAIT P0, [R0+URZ], R3 ;  /* 0x00000003000075a7 */ /* 0x0022a400080011ff */
[----:B--2---:R-:W-:Y:S05]  /*8960*/  @!P0 NANOSLEEP.SYNCS 0x989680 ;  /* 0x009896800000895d */ /* 0x004fea0003900000 */
[----:B------:R-:W2:Y:S02]  /*8970*/  @!P0 SYNCS.PHASECHK.TRANS64 P0, [R0+URZ], R3 ;  /* 0x00000003000085a7 */ /* 0x000ea400080010ff */
[----:B--2---:R-:W-:Y:S05]  /*8980*/  @!P0 BRA `(.L_x_152) ;  /* 0xfffffffc00f08947 */ /* 0x004fea000383ffff */
[----:B------:R-:W-:Y:S05]  /*8990*/  BRA `(.L_x_153) ;  /* 0xffffffa000287947 */ /* 0x000fea000383ffff */
.L_x_44:
[----:B----4-:R-:W-:-:S07]  /*89a0*/  MOV R0, UR5 ;  /* 0x0000000500007c02 */ /* 0x010fce0008000f00 */
.L_x_154:
[----:B-1----:R1:W2:Y:S02]  /*89b0*/  SYNCS.PHASECHK.TRANS64.TRYWAIT P0, [R0+URZ], R3 ;  /* 0x00000003000075a7 */ /* 0x0022a400080011ff */
[----:B--2---:R-:W-:Y:S05]  /*89c0*/  @!P0 NANOSLEEP.SYNCS 0x989680 ;  /* 0x009896800000895d */ /* 0x004fea0003900000 */
[----:B------:R-:W2:Y:S02]  /*89d0*/  @!P0 SYNCS.PHASECHK.TRANS64 P0, [R0+URZ], R3 ;  /* 0x00000003000085a7 */ /* 0x000ea400080010ff */
[----:B--2---:R-:W-:Y:S05]  /*89e0*/  @!P0 BRA `(.L_x_154) ;  /* 0xfffffffc00f08947 */ /* 0x004fea000383ffff */
[----:B------:R-:W-:Y:S05]  /*89f0*/  BRA `(.L_x_155) ;  /* 0xffffffa000347947 */ /* 0x000fea000383ffff */
.L_x_45:
[----:B----4-:R-:W-:-:S07]  /*8a00*/  MOV R0, UR5 ;  /* 0x0000000500007c02 */ /* 0x010fce0008000f00 */
.L_x_156:
[----:B-1----:R1:W2:Y:S02]  /*8a10*/  SYNCS.PHASECHK.TRANS64.TRYWAIT P0, [R0+URZ], R3 ;  /* 0x00000003000075a7 */ /* 0x0022a400080011ff */
[----:B--2---:R-:W-:Y:S05]  /*8a20*/  @!P0 NANOSLEEP.SYNCS 0x989680 ;  /* 0x009896800000895d */ /* 0x004fea0003900000 */
[----:B------:R-:W2:Y:S02]  /*8a30*/  @!P0 SYNCS.PHASECHK.TRANS64 P0, [R0+URZ], R3 ;  /* 0x00000003000085a7 */ /* 0x000ea400080010ff */
[----:B--2---:R-:W-:Y:S05]  /*8a40*/  @!P0 BRA `(.L_x_156) ;  /* 0xfffffffc00f08947 */ /* 0x004fea000383ffff */
[----:B------:R-:W-:Y:S05]  /*8a50*/  BRA `(.L_x_157) ;  /* 0xffffffa000407947 */ /* 0x000fea000383ffff */
.L_x_46:
[----:B----4-:R-:W-:-:S07]  /*8a60*/  MOV R0, UR5 ;  /* 0x0000000500007c02 */ /* 0x010fce0008000f00 */
.L_x_158:
[----:B-1----:R1:W2:Y:S02]  /*8a70*/  SYNCS.PHASECHK.TRANS64.TRYWAIT P0, [R0+URZ], R3 ;  /* 0x00000003000075a7 */ /* 0x0022a400080011ff */
[----:B--2---:R-:W-:Y:S05]  /*8a80*/  @!P0 NANOSLEEP.SYNCS 0x989680 ;  /* 0x009896800000895d */ /* 0x004fea0003900000 */
[----:B------:R-:W2:Y:S02]  /*8a90*/  @!P0 SYNCS.PHASECHK.TRANS64 P0, [R0+URZ], R3 ;  /* 0x00000003000085a7 */ /* 0x000ea400080010ff */
[----:B--2---:R-:W-:Y:S05]  /*8aa0*/  @!P0 BRA `(.L_x_158) ;  /* 0xfffffffc00f08947 */ /* 0x004fea000383ffff */
[----:B------:R-:W-:Y:S05]  /*8ab0*/  BRA `(.L_x_159) ;  /* 0xffffffa0004c7947 */ /* 0x000fea000383ffff */
.L_x_47:
[----:B----4-:R-:W-:-:S07]  /*8ac0*/  MOV R0, UR5 ;  /* 0x0000000500007c02 */ /* 0x010fce0008000f00 */
.L_x_160:
[----:B-1----:R1:W2:Y:S02]  /*8ad0*/  SYNCS.PHASECHK.TRANS64.TRYWAIT P0, [R0+URZ], R3 ;  /* 0x00000003000075a7 */ /* 0x0022a400080011ff */
[----:B--2---:R-:W-:Y:S05]  /*8ae0*/  @!P0 NANOSLEEP.SYNCS 0x989680 ;  /* 0x009896800000895d */ /* 0x004fea0003900000 */
[----:B------:R-:W2:Y:S02]  /*8af0*/  @!P0 SYNCS.PHASECHK.TRANS64 P0, [R0+URZ], R3 ;  /* 0x00000003000085a7 */ /* 0x000ea400080010ff */
[----:B--2---:R-:W-:Y:S05]  /*8b00*/  @!P0 BRA `(.L_x_160) ;  /* 0xfffffffc00f08947 */ /* 0x004fea000383ffff */
[----:B------:R-:W-:Y:S05]  /*8b10*/  BRA `(.L_x_161) ;  /* 0xffffffa000587947 */ /* 0x000fea000383ffff */
.L_x_48:
[----:B----4-:R-:W-:-:S07]  /*8b20*/  MOV R0, UR5 ;  /* 0x0000000500007c02 */ /* 0x010fce0008000f00 */
.L_x_162:
[----:B-1----:R1:W2:Y:S02]  /*8b30*/  SYNCS.PHASECHK.TRANS64.TRYWAIT P0, [R0+URZ], R3 ;  /* 0x00000003000075a7 */ /* 0x0022a400080011ff */
[----:B--2---:R-:W-:Y:S05]  /*8b40*/  @!P0 NANOSLEEP.SYNCS 0x989680 ;  /* 0x009896800000895d */ /* 0x004fea0003900000 */
[----:B------:R-:W2:Y:S02]  /*8b50*/  @!P0 SYNCS.PHASECHK.TRANS64 P0, [R0+URZ], R3 ;  /* 0x00000003000085a7 */ /* 0x000ea400080010ff */
[----:B--2---:R-:W-:Y:S05]  /*8b60*/  @!P0 BRA `(.L_x_162) ;  /* 0xfffffffc00f08947 */ /* 0x004fea000383ffff */
[----:B------:R-:W-:Y:S05]  /*8b70*/  BRA `(.L_x_163) ;  /* 0xffffffa000647947 */ /* 0x000fea000383ffff */
.L_x_49:
[----:B----4-:R-:W-:-:S07]  /*8b80*/  MOV R0, UR5 ;  /* 0x0000000500007c02 */ /* 0x010fce0008000f00 */
.L_x_164:
[----:B-1----:R1:W2:Y:S02]  /*8b90*/  SYNCS.PHASECHK.TRANS64.TRYWAIT P0, [R0+URZ], R3 ;  /* 0x00000003000075a7 */ /* 0x0022a400080011ff */
[----:B--2---:R-:W-:Y:S05]  /*8ba0*/  @!P0 NANOSLEEP.SYNCS 0x989680 ;  /* 0x009896800000895d */ /* 0x004fea0003900000 */
[----:B------:R-:W2:Y:S02]  /*8bb0*/  @!P0 SYNCS.PHASECHK.TRANS64 P0, [R0+URZ], R3 ;  /* 0x00000003000085a7 */ /* 0x000ea400080010ff */
[----:B--2---:R-:W-:Y:S05]  /*8bc0*/  @!P0 BRA `(.L_x_164) ;  /* 0xfffffffc00f08947 */ /* 0x004fea000383ffff */
[----:B------:R-:W-:Y:S05]  /*8bd0*/  BRA `(.L_x_165) ;  /* 0xffffffa000707947 */ /* 0x000fea000383ffff */
.L_x_50:
[----:B----4-:R-:W-:-:S07]  /*8be0*/  MOV R0, UR5 ;  /* 0x0000000500007c02 */ /* 0x010fce0008000f00 */
.L_x_166:
[----:B-1----:R1:W2:Y:S02]  /*8bf0*/  SYNCS.PHASECHK.TRANS64.TRYWAIT P0, [R0+URZ], R3 ;  /* 0x00000003000075a7 */ /* 0x0022a400080011ff */
[----:B--2---:R-:W-:Y:S05]  /*8c00*/  @!P0 NANOSLEEP.SYNCS 0x989680 ;  /* 0x009896800000895d */ /* 0x004fea0003900000 */
[----:B------:R-:W2:Y:S02]  /*8c10*/  @!P0 SYNCS.PHASECHK.TRANS64 P0, [R0+URZ], R3 ;  /* 0x00000003000085a7 */ /* 0x000ea400080010ff */
[----:B--2---:R-:W-:Y:S05]  /*8c20*/  @!P0 BRA `(.L_x_166) ;  /* 0xfffffffc00f08947 */ /* 0x004fea000383ffff */
[----:B------:R-:W-:Y:S05]  /*8c30*/  BRA `(.L_x_167) ;  /* 0xffffffa0007c7947 */ /* 0x000fea000383ffff */
.L_x_51:
[----:B----4-:R-:W-:-:S07]  /*8c40*/  MOV R0, UR5 ;  /* 0x0000000500007c02 */ /* 0x010fce0008000f00 */
.L_x_168:
[----:B-1----:R1:W2:Y:S02]  /*8c50*/  SYNCS.PHASECHK.TRANS64.TRYWAIT P0, [R0+URZ], R3 ;  /* 0x00000003000075a7 */ /* 0x0022a400080011ff */
[----:B--2---:R-:W-:Y:S05]  /*8c60*/  @!P0 NANOSLEEP.SYNCS 0x989680 ;  /* 0x009896800000895d */ /* 0x004fea0003900000 */
[----:B------:R-:W2:Y:S02]  /*8c70*/  @!P0 SYNCS.PHASECHK.TRANS64 P0, [R0+URZ], R3 ;  /* 0x00000003000085a7 */ /* 0x000ea400080010ff */
[----:B--2---:R-:W-:Y:S05]  /*8c80*/  @!P0 BRA `(.L_x_168) ;  /* 0xfffffffc00f08947 */ /* 0x004fea000383ffff */
[----:B------:R-:W-:Y:S05]  /*8c90*/  BRA `(.L_x_169) ;  /* 0xffffffa000887947 */ /* 0x000fea000383ffff */
.L_x_52:
[----:B----4-:R-:W-:-:S07]  /*8ca0*/  MOV R0, UR5 ;  /* 0x0000000500007c02 */ /* 0x010fce0008000f00 */
.L_x_170:
[----:B-1----:R1:W2:Y:S02]  /*8cb0*/  SYNCS.PHASECHK.TRANS64.TRYWAIT P0, [R0+URZ], R3 ;  /* 0x00000003000075a7 */ /* 0x0022a400080011ff */
[----:B--2---:R-:W-:Y:S05]  /*8cc0*/  @!P0 NANOSLEEP.SYNCS 0x989680 ;  /* 0x009896800000895d */ /* 0x004fea0003900000 */
[----:B------:R-:W2:Y:S02]  /*8cd0*/  @!P0 SYNCS.PHASECHK.TRANS64 P0, [R0+URZ], R3 ;  /* 0x00000003000085a7 */ /* 0x000ea400080010ff */
[----:B--2---:R-:W-:Y:S05]  /*8ce0*/  @!P0 BRA `(.L_x_170) ;  /* 0xfffffffc00f08947 */ /* 0x004fea000383ffff */
[----:B------:R-:W-:Y:S05]  /*8cf0*/  BRA `(.L_x_171) ;  /* 0xffffffa000947947 */ /* 0x000fea000383ffff */
.L_x_53:
[----:B----4-:R-:W-:-:S07]  /*8d00*/  MOV R0, UR5 ;  /* 0x0000000500007c02 */ /* 0x010fce0008000f00 */
.L_x_172:
[----:B-1----:R1:W2:Y:S02]  /*8d10*/  SYNCS.PHASECHK.TRANS64.TRYWAIT P0, [R0+URZ], R3 ;  /* 0x00000003000075a7 */ /* 0x0022a400080011ff */
[----:B--2---:R-:W-:Y:S05]  /*8d20*/  @!P0 NANOSLEEP.SYNCS 0x989680 ;  /* 0x009896800000895d */ /* 0x004fea0003900000 */
[----:B------:R-:W2:Y:S02]  /*8d30*/  @!P0 SYNCS.PHASECHK.TRANS64 P0, [R0+URZ], R3 ;  /* 0x00000003000085a7 */ /* 0x000ea400080010ff */
[----:B--2---:R-:W-:Y:S05]  /*8d40*/  @!P0 BRA `(.L_x_172) ;  /* 0xfffffffc00f08947 */ /* 0x004fea000383ffff */
[----:B------:R-:W-:Y:S05]  /*8d50*/  BRA `(.L_x_173) ;  /* 0xffffffa000a07947 */ /* 0x000fea000383ffff */
.L_x_54:
[----:B----4-:R-:W-:-:S07]  /*8d60*/  MOV R0, UR5 ;  /* 0x0000000500007c02 */ /* 0x010fce0008000f00 */
.L_x_174:
[----:B-1----:R1:W2:Y:S02]  /*8d70*/  SYNCS.PHASECHK.TRANS64.TRYWAIT P0, [R0+URZ], R3 ;  /* 0x00000003000075a7 */ /* 0x0022a400080011ff */
[----:B--2---:R-:W-:Y:S05]  /*8d80*/  @!P0 NANOSLEEP.SYNCS 0x989680 ;  /* 0x009896800000895d */ /* 0x004fea0003900000 */
[----:B------:R-:W2:Y:S02]  /*8d90*/  @!P0 SYNCS.PHASECHK.TRANS64 P0, [R0+URZ], R3 ;  /* 0x00000003000085a7 */ /* 0x000ea400080010ff */
[----:B--2---:R-:W-:Y:S05]  /*8da0*/  @!P0 BRA `(.L_x_174) ;  /* 0xfffffffc00f08947 */ /* 0x004fea000383ffff */
[----:B------:R-:W-:Y:S05]  /*8db0*/  BRA `(.L_x_175) ;  /* 0xffffffa000ac7947 */ /* 0x000fea000383ffff */
.L_x_55:
[----:B----4-:R-:W-:-:S07]  /*8dc0*/  MOV R0, UR5 ;  /* 0x0000000500007c02 */ /* 0x010fce0008000f00 */
.L_x_176:
[----:B-1----:R1:W2:Y:S02]  /*8dd0*/  SYNCS.PHASECHK.TRANS64.TRYWAIT P0, [R0+URZ], R3 ;  /* 0x00000003000075a7 */ /* 0x0022a400080011ff */
[----:B--2---:R-:W-:Y:S05]  /*8de0*/  @!P0 NANOSLEEP.SYNCS 0x989680 ;  /* 0x009896800000895d */ /* 0x004fea0003900000 */
[----:B------:R-:W2:Y:S02]  /*8df0*/  @!P0 SYNCS.PHASECHK.TRANS64 P0, [R0+URZ], R3 ;  /* 0x00000003000085a7 */ /* 0x000ea400080010ff */
[----:B--2---:R-:W-:Y:S05]  /*8e00*/  @!P0 BRA `(.L_x_176) ;  /* 0xfffffffc00f08947 */ /* 0x004fea000383ffff */
[----:B------:R-:W-:Y:S05]  /*8e10*/  BRA `(.L_x_177) ;  /* 0xffffffa000b87947 */ /* 0x000fea000383ffff */
.L_x_56:
[----:B----4-:R-:W-:-:S07]  /*8e20*/  MOV R0, UR5 ;  /* 0x0000000500007c02 */ /* 0x010fce0008000f00 */
.L_x_178:
[----:B-1----:R1:W2:Y:S02]  /*8e30*/  SYNCS.PHASECHK.TRANS64.TRYWAIT P0, [R0+URZ], R3 ;  /* 0x00000003000075a7 */ /* 0x0022a400080011ff */
[----:B--2---:R-:W-:Y:S05]  /*8e40*/  @!P0 NANOSLEEP.SYNCS 0x989680 ;  /* 0x009896800000895d */ /* 0x004fea0003900000 */
[----:B------:R-:W2:Y:S02]  /*8e50*/  @!P0 SYNCS.PHASECHK.TRANS64 P0, [R0+URZ], R3 ;  /* 0x00000003000085a7 */ /* 0x000ea400080010ff */
[----:B--2---:R-:W-:Y:S05]  /*8e60*/  @!P0 BRA `(.L_x_178) ;  /* 0xfffffffc00f08947 */ /* 0x004fea000383ffff */
[----:B------:R-:W-:Y:S05]  /*8e70*/  BRA `(.L_x_179) ;  /* 0xffffffa000c47947 */ /* 0x000fea000383ffff */
.L_x_57:
[----:B----4-:R-:W-:-:S07]  /*8e80*/  MOV R0, UR5 ;  /* 0x0000000500007c02 */ /* 0x010fce0008000f00 */
.L_x_180:
[----:B-1----:R1:W2:Y:S02]  /*8e90*/  SYNCS.PHASECHK.TRANS64.TRYWAIT P0, [R0+URZ], R3 ;  /* 0x00000003000075a7 */ /* 0x0022a400080011ff */
[----:B--2---:R-:W-:Y:S05]  /*8ea0*/  @!P0 NANOSLEEP.SYNCS 0x989680 ;  /* 0x009896800000895d */ /* 0x004fea0003900000 */
[----:B------:R-:W2:Y:S02]  /*8eb0*/  @!P0 SYNCS.PHASECHK.TRANS64 P0, [R0+URZ], R3 ;  /* 0x00000003000085a7 */ /* 0x000ea400080010ff */
[----:B--2---:R-:W-:Y:S05]  /*8ec0*/  @!P0 BRA `(.L_x_180) ;  /* 0xfffffffc00f08947 */ /* 0x004fea000383ffff */
[----:B------:R-:W-:Y:S05]  /*8ed0*/  BRA `(.L_x_181) ;  /* 0xffffffa000d07947 */ /* 0x000fea000383ffff */
.L_x_58:
[----:B----4-:R-:W-:-:S07]  /*8ee0*/  MOV R0, UR5 ;  /* 0x0000000500007c02 */ /* 0x010fce0008000f00 */
.L_x_182:
[----:B-1----:R1:W2:Y:S02]  /*8ef0*/  SYNCS.PHASECHK.TRANS64.TRYWAIT P0, [R0+URZ], R3 ;  /* 0x00000003000075a7 */ /* 0x0022a400080011ff */
[----:B--2---:R-:W-:Y:S05]  /*8f00*/  @!P0 NANOSLEEP.SYNCS 0x989680 ;  /* 0x009896800000895d */ /* 0x004fea0003900000 */
[----:B------:R-:W2:Y:S02]  /*8f10*/  @!P0 SYNCS.PHASECHK.TRANS64 P0, [R0+URZ], R3 ;  /* 0x00000003000085a7 */ /* 0x000ea400080010ff */
[----:B--2---:R-:W-:Y:S05]  /*8f20*/  @!P0 BRA `(.L_x_182) ;  /* 0xfffffffc00f08947 */ /* 0x004fea000383ffff */
[----:B------:R-:W-:Y:S05]  /*8f30*/  BRA `(.L_x_183) ;  /* 0xffffffa000dc7947 */ /* 0x000fea000383ffff */
.L_x_59:
[----:B----4-:R-:W-:-:S07]  /*8f40*/  MOV R0, UR5 ;  /* 0x0000000500007c02 */ /* 0x010fce0008000f00 */
.L_x_184:
[----:B-1----:R1:W2:Y:S02]  /*8f50*/  SYNCS.PHASECHK.TRANS64.TRYWAIT P0, [R0+URZ], R3 ;  /* 0x00000003000075a7 */ /* 0x0022a400080011ff */
[----:B--2---:R-:W-:Y:S05]  /*8f60*/  @!P0 NANOSLEEP.SYNCS 0x989680 ;  /* 0x009896800000895d */ /* 0x004fea0003900000 */
[----:B------:R-:W2:Y:S02]  /*8f70*/  @!P0 SYNCS.PHASECHK.TRANS64 P0, [R0+URZ], R3 ;  /* 0x00000003000085a7 */ /* 0x000ea400080010ff */
[----:B--2---:R-:W-:Y:S05]  /*8f80*/  @!P0 BRA `(.L_x_184) ;  /* 0xfffffffc00f08947 */ /* 0x004fea000383ffff */
[----:B------:R-:W-:Y:S05]  /*8f90*/  BRA `(.L_x_185) ;  /* 0xffffffa000e87947 */ /* 0x000fea000383ffff */
.L_x_60:
[----:B----4-:R-:W-:-:S07]  /*8fa0*/  MOV R0, UR5 ;  /* 0x0000000500007c02 */ /* 0x010fce0008000f00 */
.L_x_186:
[----:B-1----:R1:W2:Y:S02]  /*8fb0*/  SYNCS.PHASECHK.TRANS64.TRYWAIT P0, [R0+URZ], R3 ;  /* 0x00000003000075a7 */ /* 0x0022a400080011ff */
[----:B--2---:R-:W-:Y:S05]  /*8fc0*/  @!P0 NANOSLEEP.SYNCS 0x989680 ;  /* 0x009896800000895d */ /* 0x004fea0003900000 */
[----:B------:R-:W2:Y:S02]  /*8fd0*/  @!P0 SYNCS.PHASECHK.TRANS64 P0, [R0+URZ], R3 ;  /* 0x00000003000085a7 */ /* 0x000ea400080010ff */
[----:B--2---:R-:W-:Y:S05]  /*8fe0*/  @!P0 BRA `(.L_x_186) ;  /* 0xfffffffc00f08947 */ /* 0x004fea000383ffff */
[----:B------:R-:W-:Y:S05]  /*8ff0*/  BRA `(.L_x_187) ;  /* 0xffffffa000f47947 */ /* 0x000fea000383ffff */
.L_x_61:
[----:B----4-:R-:W-:-:S07]  /*9000*/  MOV R0, UR5 ;  /* 0x0000000500007c02 */ /* 0x010fce0008000f00 */
.L_x_188:
[----:B-1----:R1:W2:Y:S02]  /*9010*/  SYNCS.PHASECHK.TRANS64.TRYWAIT P0, [R0+URZ], R3 ;  /* 0x00000003000075a7 */ /* 0x0022a400080011ff */
[----:B--2---:R-:W-:Y:S05]  /*9020*/  @!P0 NANOSLEEP.SYNCS 0x989680 ;  /* 0x009896800000895d */ /* 0x004fea0003900000 */
[----:B------:R-:W2:Y:S02]  /*9030*/  @!P0 SYNCS.PHASECHK.TRANS64 P0, [R0+URZ], R3 ;  /* 0x00000003000085a7 */ /* 0x000ea400080010ff */
[----:B--2---:R-:W-:Y:S05]  /*9040*/  @!P0 BRA `(.L_x_188) ;  /* 0xfffffffc00f08947 */ /* 0x004fea000383ffff */
[----:B------:R-:W-:Y:S05]  /*9050*/  BRA `(.L_x_189) ;  /* 0xffffffa400007947 */ /* 0x000fea000383ffff */
.L_x_62:
[----:B----4-:R-:W-:-:S07]  /*9060*/  MOV R0, UR5 ;  /* 0x0000000500007c02 */ /* 0x010fce0008000f00 */
.L_x_190:
[----:B-1----:R1:W2:Y:S02]  /*9070*/  SYNCS.PHASECHK.TRANS64.TRYWAIT P0, [R0+URZ], R3 ;  /* 0x00000003000075a7 */ /* 0x0022a400080011ff */
[----:B--2---:R-:W-:Y:S05]  /*9080*/  @!P0 NANOSLEEP.SYNCS 0x989680 ;  /* 0x009896800000895d */ /* 0x004fea0003900000 */
[----:B------:R-:W2:Y:S02]  /*9090*/  @!P0 SYNCS.PHASECHK.TRANS64 P0, [R0+URZ], R3 ;  /* 0x00000003000085a7 */ /* 0x000ea400080010ff */
[----:B--2---:R-:W-:Y:S05]  /*90a0*/  @!P0 BRA `(.L_x_190) ;  /* 0xfffffffc00f08947 */ /* 0x004fea000383ffff */
[----:B------:R-:W-:Y:S05]  /*90b0*/  BRA `(.L_x_191) ;  /* 0xffffffa4000c7947 */ /* 0x000fea000383ffff */
.L_x_63:
[----:B----4-:R-:W-:-:S07]  /*90c0*/  MOV R0, UR5 ;  /* 0x0000000500007c02 */ /* 0x010fce0008000f00 */
.L_x_192:
[----:B-1----:R1:W2:Y:S02]  /*90d0*/  SYNCS.PHASECHK.TRANS64.TRYWAIT P0, [R0+URZ], R3 ;  /* 0x00000003000075a7 */ /* 0x0022a400080011ff */
[----:B--2---:R-:W-:Y:S05]  /*90e0*/  @!P0 NANOSLEEP.SYNCS 0x989680 ;  /* 0x009896800000895d */ /* 0x004fea0003900000 */
[----:B------:R-:W2:Y:S02]  /*90f0*/  @!P0 SYNCS.PHASECHK.TRANS64 P0, [R0+URZ], R3 ;  /* 0x00000003000085a7 */ /* 0x000ea400080010ff */
[----:B--2---:R-:W-:Y:S05]  /*9100*/  @!P0 BRA `(.L_x_192) ;  /* 0xfffffffc00f08947 */ /* 0x004fea000383ffff */
[----:B------:R-:W-:Y:S05]  /*9110*/  BRA `(.L_x_193) ;  /* 0xffffffa400187947 */ /* 0x000fea000383ffff */
.L_x_64:
[----:B----4-:R-:W-:-:S07]  /*9120*/  MOV R0, UR5 ;  /* 0x0000000500007c02 */ /* 0x010fce0008000f00 */
.L_x_194:
[----:B-1----:R1:W2:Y:S02]  /*9130*/  SYNCS.PHASECHK.TRANS64.TRYWAIT P0, [R0+URZ], R3 ;  /* 0x00000003000075a7 */ /* 0x0022a400080011ff */
[----:B--2---:R-:W-:Y:S05]  /*9140*/  @!P0 NANOSLEEP.SYNCS 0x989680 ;  /* 0x009896800000895d */ /* 0x004fea0003900000 */
[----:B------:R-:W2:Y:S02]  /*9150*/  @!P0 SYNCS.PHASECHK.TRANS64 P0, [R0+URZ], R3 ;  /* 0x00000003000085a7 */ /* 0x000ea400080010ff */
[----:B--2---:R-:W-:Y:S05]  /*9160*/  @!P0 BRA `(.L_x_194) ;  /* 0xfffffffc00f08947 */ /* 0x004fea000383ffff */
[----:B------:R-:W-:Y:S05]  /*9170*/  BRA `(.L_x_195) ;  /* 0xffffffa400247947 */ /* 0x000fea000383ffff */
.L_x_65:
[----:B----4-:R-:W-:-:S07]  /*9180*/  MOV R0, UR5 ;  /* 0x0000000500007c02 */ /* 0x010fce0008000f00 */
.L_x_196:
[----:B-1----:R1:W2:Y:S02]  /*9190*/  SYNCS.PHASECHK.TRANS64.TRYWAIT P0, [R0+URZ], R3 ;  /* 0x00000003000075a7 */ /* 0x0022a400080011ff */
[----:B--2---:R-:W-:Y:S05]  /*91a0*/  @!P0 NANOSLEEP.SYNCS 0x989680 ;  /* 0x009896800000895d */ /* 0x004fea0003900000 */
[----:B------:R-:W2:Y:S02]  /*91b0*/  @!P0 SYNCS.PHASECHK.TRANS64 P0, [R0+URZ], R3 ;  /* 0x00000003000085a7 */ /* 0x000ea400080010ff */
[----:B--2---:R-:W-:Y:S05]  /*91c0*/  @!P0 BRA `(.L_x_196) ;  /* 0xfffffffc00f08947 */ /* 0x004fea000383ffff */
[----:B------:R-:W-:Y:S05]  /*91d0*/  BRA `(.L_x_197) ;  /* 0xffffffa400307947 */ /* 0x000fea000383ffff */
.L_x_66:
[----:B----4-:R-:W-:-:S07]  /*91e0*/  MOV R0, UR5 ;  /* 0x0000000500007c02 */ /* 0x010fce0008000f00 */
.L_x_198:
[----:B-1----:R1:W2:Y:S02]  /*91f0*/  SYNCS.PHASECHK.TRANS64.TRYWAIT P0, [R0+URZ], R3 ;  /* 0x00000003000075a7 */ /* 0x0022a400080011ff */
[----:B--2---:R-:W-:Y:S05]  /*9200*/  @!P0 NANOSLEEP.SYNCS 0x989680 ;  /* 0x009896800000895d */ /* 0x004fea0003900000 */
[----:B------:R-:W2:Y:S02]  /*9210*/  @!P0 SYNCS.PHASECHK.TRANS64 P0, [R0+URZ], R3 ;  /* 0x00000003000085a7 */ /* 0x000ea400080010ff */
[----:B--2---:R-:W-:Y:S05]  /*9220*/  @!P0 BRA `(.L_x_198) ;  /* 0xfffffffc00f08947 */ /* 0x004fea000383ffff */
[----:B------:R-:W-:Y:S05]  /*9230*/  BRA `(.L_x_199) ;  /* 0xffffffa4003c7947 */ /* 0x000fea000383ffff */
.L_x_67:
[----:B----4-:R-:W-:-:S07]  /*9240*/  MOV R0, UR5 ;  /* 0x0000000500007c02 */ /* 0x010fce0008000f00 */
.L_x_200:
[----:B-1----:R1:W2:Y:S02]  /*9250*/  SYNCS.PHASECHK.TRANS64.TRYWAIT P0, [R0+URZ], R3 ;  /* 0x00000003000075a7 */ /* 0x0022a400080011ff */
[----:B--2---:R-:W-:Y:S05]  /*9260*/  @!P0 NANOSLEEP.SYNCS 0x989680 ;  /* 0x009896800000895d */ /* 0x004fea0003900000 */
[----:B------:R-:W2:Y:S02]  /*9270*/  @!P0 SYNCS.PHASECHK.TRANS64 P0, [R0+URZ], R3 ;  /* 0x00000003000085a7 */ /* 0x000ea400080010ff */
[----:B--2---:R-:W-:Y:S05]  /*9280*/  @!P0 BRA `(.L_x_200) ;  /* 0xfffffffc00f08947 */ /* 0x004fea000383ffff */
[----:B------:R-:W-:Y:S05]  /*9290*/  BRA `(.L_x_201) ;  /* 0xffffffa400487947 */ /* 0x000fea000383ffff */
.L_x_68:
[----:B----4-:R-:W-:-:S07]  /*92a0*/  MOV R0, UR5 ;  /* 0x0000000500007c02 */ /* 0x010fce0008000f00 */
.L_x_202:
[----:B-1----:R1:W2:Y:S02]  /*92b0*/  SYNCS.PHASECHK.TRANS64.TRYWAIT P0, [R0+URZ], R3 ;  /* 0x00000003000075a7 */ /* 0x0022a400080011ff */
[----:B--2---:R-:W-:Y:S05]  /*92c0*/  @!P0 NANOSLEEP.SYNCS 0x989680 ;  /* 0x009896800000895d */ /* 0x004fea0003900000 */
[----:B------:R-:W2:Y:S02]  /*92d0*/  @!P0 SYNCS.PHASECHK.TRANS64 P0, [R0+URZ], R3 ;  /* 0x00000003000085a7 */ /* 0x000ea400080010ff */
[----:B--2---:R-:W-:Y:S05]  /*92e0*/  @!P0 BRA `(.L_x_202) ;  /* 0xfffffffc00f08947 */ /* 0x004fea000383ffff */
[----:B------:R-:W-:Y:S05]  /*92f0*/  BRA `(.L_x_203) ;  /* 0xffffffa400547947 */ /* 0x000fea000383ffff */
.L_x_69:
[----:B----4-:R-:W-:-:S07]  /*9300*/  MOV R0, UR5 ;  /* 0x0000000500007c02 */ /* 0x010fce0008000f00 */
.L_x_204:
[----:B-1----:R1:W2:Y:S02]  /*9310*/  SYNCS.PHASECHK.TRANS64.TRYWAIT P0, [R0+URZ], R3 ;  /* 0x00000003000075a7 */ /* 0x0022a400080011ff */
[----:B--2---:R-:W-:Y:S05]  /*9320*/  @!P0 NANOSLEEP.SYNCS 0x989680 ;  /* 0x009896800000895d */ /* 0x004fea0003900000 */
[----:B------:R-:W2:Y:S02]  /*9330*/  @!P0 SYNCS.PHASECHK.TRANS64 P0, [R0+URZ], R3 ;  /* 0x00000003000085a7 */ /* 0x000ea400080010ff */
[----:B--2---:R-:W-:Y:S05]  /*9340*/  @!P0 BRA `(.L_x_204) ;  /* 0xfffffffc00f08947 */ /* 0x004fea000383ffff */
[----:B------:R-:W-:Y:S05]  /*9350*/  BRA `(.L_x_205) ;  /* 0xffffffa400607947 */ /* 0x000fea000383ffff */
.L_x_72:
[----:B-1----:R1:W2:Y:S02]  /*9360*/  SYNCS.PHASECHK.TRANS64.TRYWAIT P0, [R0+URZ+0x2b0], R5 ;  /* 0x0002b005000075a7 */ /* 0x0022a400080011ff */
[----:B--2---:R-:W-:Y:S05]  /*9370*/  @!P0 NANOSLEEP.SYNCS 0x989680 ;  /* 0x009896800000895d */ /* 0x004fea0003900000 */
[----:B------:R-:W2:Y:S02]  /*9380*/  @!P0 SYNCS.PHASECHK.TRANS64 P0, [R0+URZ+0x2b0], R5 ;  /* 0x0002b005000085a7 */ /* 0x000ea400080010ff */
[----:B--2---:R-:W-:Y:S05]  /*9390*/  @!P0 BRA `(.L_x_72) ;  /* 0xfffffffc00f08947 */ /* 0x004fea000383ffff */
[----:B------:R-:W-:Y:S05]  /*93a0*/  BRA `(.L_x_206) ;  /* 0xffffffa400bc7947 */ /* 0x000fea000383ffff */
.L_x_73:
[----:B------:R-:W-:-:S07]  /*93b0*/  MOV R0, UR5 ;  /* 0x0000000500007c02 */ /* 0x000fce0008000f00 */
.L_x_207:
[----:B-1----:R1:W2:Y:S02]  /*93c0*/  SYNCS.PHASECHK.TRANS64.TRYWAIT P0, [R0+URZ+0x260], R5 ;  /* 0x00026005000075a7 */ /* 0x0022a400080011ff */
[----:B--2---:R-:W-:Y:S05]  /*93d0*/  @!P0 NANOSLEEP.SYNCS 0x989680 ;  /* 0x009896800000895d */ /* 0x004fea0003900000 */
[----:B------:R-:W2:Y:S02]  /*93e0*/  @!P0 SYNCS.PHASECHK.TRANS64 P0, [R0+URZ+0x260], R5 ;  /* 0x00026005000085a7 */ /* 0x000ea400080010ff */
[----:B--2---:R-:W-:Y:S05]  /*93f0*/  @!P0 BRA `(.L_x_207) ;  /* 0xfffffffc00f08947 */ /* 0x004fea000383ffff */
[----:B------:R-:W-:Y:S05]  /*9400*/  BRA `(.L_x_208) ;  /* 0xffffffa400cc7947 */ /* 0x000fea000383ffff */
.L_x_74:
[----:B-1----:R1:W2:Y:S02]  /*9410*/  SYNCS.PHASECHK.TRANS64.TRYWAIT P1, [R0+URZ+0x250], R5 ;  /* 0x00025005000075a7 */ /* 0x0022a400080211ff */
[----:B--2---:R-:W-:Y:S05]  /*9420*/  @!P1 NANOSLEEP.SYNCS 0x989680 ;  /* 0x009896800000995d */ /* 0x004fea0003900000 */
[----:B------:R-:W2:Y:S02]  /*9430*/  @!P1 SYNCS.PHASECHK.TRANS64 P1, [R0+URZ+0x250], R5 ;  /* 0x00025005000095a7 */ /* 0x000ea400080210ff */
[----:B--2---:R-:W-:Y:S05]  /*9440*/  @!P1 BRA `(.L_x_74) ;  /* 0xfffffffc00f09947 */ /* 0x004fea000383ffff */
[----:B------:R-:W-:Y:S05]  /*9450*/  BRA `(.L_x_209) ;  /* 0xffffffa400fc7947 */ /* 0x000fea000383ffff */
.L_x_77:
[----:B------:R-:W-:-:S07]  /*9460*/  MOV R0, UR5 ;  /* 0x0000000500007c02 */ /* 0x000fce0008000f00 */
.L_x_210:
[----:B-1----:R1:W2:Y:S02]  /*9470*/  SYNCS.PHASECHK.TRANS64.TRYWAIT P0, [R0+URZ+0x260], R3 ;  /* 0x00026003000075a7 */ /* 0x0022a400080011ff */
[----:B--2---:R-:W-:Y:S05]  /*9480*/  @!P0 NANOSLEEP.SYNCS 0x989680 ;  /* 0x009896800000895d */ /* 0x004fea0003900000 */
[----:B------:R-:W2:Y:S02]  /*9490*/  @!P0 SYNCS.PHASECHK.TRANS64 P0, [R0+URZ+0x260], R3 ;  /* 0x00026003000085a7 */ /* 0x000ea400080010ff */
[----:B--2---:R-:W-:Y:S05]  /*94a0*/  @!P0 BRA `(.L_x_210) ;  /* 0xfffffffc00f08947 */ /* 0x004fea000383ffff */
[----:B------:R-:W-:Y:S05]  /*94b0*/  BRA `(.L_x_76) ;  /* 0xffffffa800507947 */ /* 0x000fea000383ffff */
.L_x_84:
[----:B-1----:R1:W2:Y:S02]  /*94c0*/  SYNCS.PHASECHK.TRANS64.TRYWAIT P1, [R0+URZ+0x250], R5 ;  /* 0x00025005000075a7 */ /* 0x0022a400080211ff */
[----:B--2---:R-:W-:Y:S05]  /*94d0*/  @!P1 NANOSLEEP.SYNCS 0x989680 ;  /* 0x009896800000995d */ /* 0x004fea0003900000 */
[----:B------:R-:W2:Y:S02]  /*94e0*/  @!P1 SYNCS.PHASECHK.TRANS64 P1, [R0+URZ+0x250], R5 ;  /* 0x00025005000095a7 */ /* 0x000ea400080210ff */
[----:B--2---:R-:W-:Y:S05]  /*94f0*/  @!P1 BRA `(.L_x_84) ;  /* 0xfffffffc00f09947 */ /* 0x004fea000383ffff */
[----:B------:R-:W-:Y:S05]  /*9500*/  BRA `(.L_x_211) ;  /* 0xffffffac00a47947 */ /* 0x000fea000383ffff */
.L_x_85:
[----:B------:R-:W-:-:S07]  /*9510*/  MOV R3, UR9 ;  /* 0x0000000900037c02 */ /* 0x000fce0008000f00 */
.L_x_212:
[----:B-1----:R1:W2:Y:S02]  /*9520*/  SYNCS.PHASECHK.TRANS64.TRYWAIT P0, [R3+URZ+0x290], R0 ;  /* 0x00029000030075a7 */ /* 0x0022a400080011ff */
[----:B--2---:R-:W-:Y:S05]  /*9530*/  @!P0 NANOSLEEP.SYNCS 0x989680 ;  /* 0x009896800000895d */ /* 0x004fea0003900000 */
[----:B------:R-:W2:Y:S02]  /*9540*/  @!P0 SYNCS.PHASECHK.TRANS64 P0, [R3+URZ+0x290], R0 ;  /* 0x00029000030085a7 */ /* 0x000ea400080010ff */
[----:B--2---:R-:W-:Y:S05]  /*9550*/  @!P0 BRA `(.L_x_212) ;  /* 0xfffffffc00f08947 */ /* 0x004fea000383ffff */
[----:B------:R-:W-:Y:S05]  /*9560*/  BRA `(.L_x_213) ;  /* 0xffffffac00d87947 */ /* 0x000fea000383ffff */
.L_x_88:
[----:B------:R-:W-:Y:S07]  /*9570*/  MOV R0, UR7 ;  /* 0x0000000700007c02 */ /* 0x000fee0008000f00 */
.L_x_214:
[----:B-1----:R1:W2:Y:S02]  /*9580*/  SYNCS.PHASECHK.TRANS64.TRYWAIT P0, [R0+URZ], R3 ;  /* 0x00000003000075a7 */ /* 0x0022a400080011ff */
[----:B--2---:R-:W-:Y:S05]  /*9590*/  @!P0 NANOSLEEP.SYNCS 0x989680 ;  /* 0x009896800000895d */ /* 0x004fea0003900000 */
[----:B------:R-:W2:Y:S02]  /*95a0*/  @!P0 SYNCS.PHASECHK.TRANS64 P0, [R0+URZ], R3 ;  /* 0x00000003000085a7 */ /* 0x000ea400080010ff */
[----:B--2---:R-:W-:Y:S05]  /*95b0*/  @!P0 BRA `(.L_x_214) ;  /* 0xfffffffc00f08947 */ /* 0x004fea000383ffff */
[----:B------:R-:W-:Y:S05]  /*95c0*/  BRA `(.L_x_87) ;  /* 0xffffffb000107947 */ /* 0x000fea000383ffff */
.L_x_91:
[----:B------:R-:W-:-:S07]  /*95d0*/  MOV R0, UR5 ;  /* 0x0000000500007c02 */ /* 0x000fce0008000f00 */
.L_x_215:
[----:B--2---:R2:W3:Y:S02]  /*95e0*/  SYNCS.PHASECHK.TRANS64.TRYWAIT P0, [R0+URZ], R3 ;  /* 0x00000003000075a7 */ /* 0x0044e400080011ff */
[----:B---3--:R-:W-:Y:S05]  /*95f0*/  @!P0 NANOSLEEP.SYNCS 0x989680 ;  /* 0x009896800000895d */ /* 0x008fea0003900000 */
[----:B------:R-:W3:Y:S02]  /*9600*/  @!P0 SYNCS.PHASECHK.TRANS64 P0, [R0+URZ], R3 ;  /* 0x00000003000085a7 */ /* 0x000ee400080010ff */
[----:B---3--:R-:W-:Y:S05]  /*9610*/  @!P0 BRA `(.L_x_215) ;  /* 0xfffffffc00f08947 */ /* 0x008fea000383ffff */
[----:B------:R-:W-:Y:S05]  /*9620*/  BRA `(.L_x_216) ;  /* 0xffffffb000b47947 */ /* 0x000fea000383ffff */
.L_x_92:
[----:B------:R-:W-:-:S07]  /*9630*/  MOV R0, UR5 ;  /* 0x0000000500007c02 */ /* 0x000fce0008000f00 */
.L_x_217:
[----:B--2---:R2:W3:Y:S02]  /*9640*/  SYNCS.PHASECHK.TRANS64.TRYWAIT P0, [R0+URZ], R3 ;  /* 0x00000003000075a7 */ /* 0x0044e400080011ff */
[----:B---3--:R-:W-:Y:S05]  /*9650*/  @!P0 NANOSLEEP.SYNCS 0x989680 ;  /* 0x009896800000895d */ /* 0x008fea0003900000 */
[----:B------:R-:W3:Y:S02]  /*9660*/  @!P0 SYNCS.PHASECHK.TRANS64 P0, [R0+URZ], R3 ;  /* 0x00000003000085a7 */ /* 0x000ee400080010ff */
[----:B---3--:R-:W-:Y:S05]  /*9670*/  @!P0 BRA `(.L_x_217) ;  /* 0xfffffffc00f08947 */ /* 0x008fea000383ffff */
[----:B------:R-:W-:Y:S05]  /*9680*/  BRA `(.L_x_218) ;  /* 0xffffffb000c07947 */ /* 0x000fea000383ffff */
.L_x_93:
[----:B------:R-:W-:-:S07]  /*9690*/  MOV R0, UR5 ;  /* 0x0000000500007c02 */ /* 0x000fce0008000f00 */
.L_x_219:
[----:B--2---:R2:W3:Y:S02]  /*96a0*/  SYNCS.PHASECHK.TRANS64.TRYWAIT P0, [R0+URZ], R3 ;  /* 0x00000003000075a7 */ /* 0x0044e400080011ff */
[----:B---3--:R-:W-:Y:S05]  /*96b0*/  @!P0 NANOSLEEP.SYNCS 0x989680 ;  /* 0x009896800000895d */ /* 0x008fea0003900000 */
[----:B------:R-:W3:Y:S02]  /*96c0*/  @!P0 SYNCS.PHASECHK.TRANS64 P0, [R0+URZ], R3 ;  /* 0x00000003000085a7 */ /* 0x000ee400080010ff */
[----:B---3--:R-:W-:Y:S05]  /*96d0*/  @!P0 BRA `(.L_x_219) ;  /* 0xfffffffc00f08947 */ /* 0x008fea000383ffff */
[----:B------:R-:W-:Y:S05]  /*96e0*/  BRA `(.L_x_220) ;  /* 0xffffffb000cc7947 */ /* 0x000fea000383ffff */
.L_x_94:
[----:B------:R-:W-:-:S07]  /*96f0*/  MOV R0, UR7 ;  /* 0x0000000700007c02 */ /* 0x000fce0008000f00 */
.L_x_221:
[----:B--2---:R2:W3:Y:S02]  /*9700*/  SYNCS.PHASECHK.TRANS64.TRYWAIT P0, [R0+URZ], R3 ;  /* 0x00000003000075a7 */ /* 0x0044e400080011ff */
[----:B---3--:R-:W-:Y:S05]  /*9710*/  @!P0 NANOSLEEP.SYNCS 0x989680 ;  /* 0x009896800000895d */ /* 0x008fea0003900000 */
[----:B------:R-:W3:Y:S02]  /*9720*/  @!P0 SYNCS.PHASECHK.TRANS64 P0, [R0+URZ], R3 ;  /* 0x00000003000085a7 */ /* 0x000ee400080010ff */
[----:B---3--:R-:W-:Y:S05]  /*9730*/  @!P0 BRA `(.L_x_221) ;  /* 0xfffffffc00f08947 */ /* 0x008fea000383ffff */
[----:B------:R-:W-:Y:S05]  /*9740*/  BRA `(.L_x_222) ;  /* 0xffffffb000d87947 */ /* 0x000fea000383ffff */
.L_x_99:
[----:B--2---:R2:W3:Y:S02]  /*9750*/  SYNCS.PHASECHK.TRANS64.TRYWAIT P0, [R0+URZ+0x250], R3 ;  /* 0x00025003000075a7 */ /* 0x0044e400080011ff */
[----:B---3--:R-:W-:Y:S05]  /*9760*/  @!P0 NANOSLEEP.SYNCS 0x989680 ;  /* 0x009896800000895d */ /* 0x008fea0003900000 */
[----:B------:R-:W3:Y:S02]  /*9770*/  @!P0 SYNCS.PHASECHK.TRANS64 P0, [R0+URZ+0x250], R3 ;  /* 0x00025003000085a7 */ /* 0x000ee400080010ff */
[----:B---3--:R-:W-:Y:S05]  /*9780*/  @!P0 BRA `(.L_x_99) ;  /* 0xfffffffc00f08947 */ /* 0x008fea000383ffff */
[----:B------:R-:W-:Y:S05]  /*9790*/  BRA `(.L_x_223) ;  /* 0xffffffb400dc7947 */ /* 0x000fea000383ffff */
.L_x_102:
[----:B------:R-:W-:Y:S07]  /*97a0*/  MOV R0, UR7 ;  /* 0x0000000700007c02 */ /* 0x000fee0008000f00 */
.L_x_224:
[----:B--2---:R2:W3:Y:S02]  /*97b0*/  SYNCS.PHASECHK.TRANS64.TRYWAIT P0, [R0+URZ+0x248], R3 ;  /* 0x00024803000075a7 */ /* 0x0044e400080011ff */
[----:B---3--:R-:W-:Y:S05]  /*97c0*/  @!P0 NANOSLEEP.SYNCS 0x989680 ;  /* 0x009896800000895d */ /* 0x008fea0003900000 */
[----:B------:R-:W3:Y:S02]  /*97d0*/  @!P0 SYNCS.PHASECHK.TRANS64 P0, [R0+URZ+0x248], R3 ;  /* 0x00024803000085a7 */ /* 0x000ee400080010ff */
[----:B---3--:R-:W-:Y:S05]  /*97e0*/  @!P0 BRA `(.L_x_224) ;  /* 0xfffffffc00f08947 */ /* 0x008fea000383ffff */
[----:B------:R-:W-:Y:S05]  /*97f0*/  BRA `(.L_x_101) ;  /* 0xffffffb800bc7947 */ /* 0x000fea000383ffff */
.L_x_105:
[----:B--2---:R-:W-:Y:S07]  /*9800*/  MOV R3, UR7 ;  /* 0x0000000700037c02 */ /* 0x004fee0008000f00 */
.L_x_225:
[----:B-1----:R1:W2:Y:S02]  /*9810*/  SYNCS.PHASECHK.TRANS64.TRYWAIT P0, [R3+URZ+0x230], R12 ;  /* 0x0002300c030075a7 */ /* 0x0022a400080011ff */
[----:B--2---:R-:W-:Y:S05]  /*9820*/  @!P0 NANOSLEEP.SYNCS 0x989680 ;  /* 0x009896800000895d */ /* 0x004fea0003900000 */
[----:B------:R-:W2:Y:S02]  /*9830*/  @!P0 SYNCS.PHASECHK.TRANS64 P0, [R3+URZ+0x230], R12 ;  /* 0x0002300c030085a7 */ /* 0x000ea400080010ff */
[----:B--2---:R-:W-:Y:S05]  /*9840*/  @!P0 BRA `(.L_x_225) ;  /* 0xfffffffc00f08947 */ /* 0x004fea000383ffff */
[----:B------:R-:W-:Y:S05]  /*9850*/  BRA `(.L_x_226) ;  /* 0xffffffbc00347947 */ /* 0x000fea000383ffff */
.L_x_106:
[----:B------:R-:W-:Y:S07]  /*9860*/  MOV R3, UR7 ;  /* 0x0000000700037c02 */ /* 0x000fee0008000f00 */
.L_x_227:
[----:B-1----:R1:W2:Y:S02]  /*9870*/  SYNCS.PHASECHK.TRANS64.TRYWAIT P0, [R3+URZ+0x238], R12 ;  /* 0x0002380c030075a7 */ /* 0x0022a400080011ff */
[----:B--2---:R-:W-:Y:S05]  /*9880*/  @!P0 NANOSLEEP.SYNCS 0x989680 ;  /* 0x009896800000895d */ /* 0x004fea0003900000 */
[----:B------:R-:W2:Y:S02]  /*9890*/  @!P0 SYNCS.PHASECHK.TRANS64 P0, [R3+URZ+0x238], R12 ;  /* 0x0002380c030085a7 */ /* 0x000ea400080010ff */
[----:B--2---:R-:W-:Y:S05]  /*98a0*/  @!P0 BRA `(.L_x_227) ;  /* 0xfffffffc00f08947 */ /* 0x004fea000383ffff */
[----:B------:R-:W-:Y:S05]  /*98b0*/  BRA `(.L_x_228) ;  /* 0xffffffbc00b47947 */ /* 0x000fea000383ffff */
.L_x_108:
[----:B------:R-:W-:-:S07]  /*98c0*/  MOV R0, UR7 ;  /* 0x0000000700007c02 */ /* 0x000fce0008000f00 */
.L_x_229:
[----:B-1----:R1:W3:Y:S02]  /*98d0*/  SYNCS.PHASECHK.TRANS64.TRYWAIT P0, [R0+URZ+0x230], R3 ;  /* 0x00023003000075a7 */ /* 0x0022e400080011ff */
[----:B---3--:R-:W-:Y:S05]  /*98e0*/  @!P0 NANOSLEEP.SYNCS 0x989680 ;  /* 0x009896800000895d */ /* 0x008fea0003900000 */
[----:B------:R-:W3:Y:S02]  /*98f0*/  @!P0 SYNCS.PHASECHK.TRANS64 P0, [R0+URZ+0x230], R3 ;  /* 0x00023003000085a7 */ /* 0x000ee400080010ff */
[----:B---3--:R-:W-:Y:S05]  /*9900*/  @!P0 BRA `(.L_x_229) ;  /* 0xfffffffc00f08947 */ /* 0x008fea000383ffff */
[----:B------:R-:W-:Y:S05]  /*9910*/  BRA `(.L_x_230) ;  /* 0xffffffc000247947 */ /* 0x000fea000383ffff */
.L_x_110:
[----:B--2---:R2:W4:Y:S02]  /*9920*/  SYNCS.PHASECHK.TRANS64.TRYWAIT P0, [R0+URZ+0x250], R3 ;  /* 0x00025003000075a7 */ /* 0x00452400080011ff */
[----:B----4-:R-:W-:Y:S05]  /*9930*/  @!P0 NANOSLEEP.SYNCS 0x989680 ;  /* 0x009896800000895d */ /* 0x010fea0003900000 */
[----:B------:R-:W4:Y:S02]  /*9940*/  @!P0 SYNCS.PHASECHK.TRANS64 P0, [R0+URZ+0x250], R3 ;  /* 0x00025003000085a7 */ /* 0x000f2400080010ff */
[----:B----4-:R-:W-:Y:S05]  /*9950*/  @!P0 BRA `(.L_x_110) ;  /* 0xfffffffc00f08947 */ /* 0x010fea000383ffff */
[----:B------:R-:W-:Y:S05]  /*9960*/  BRA `(.L_x_231) ;  /* 0xffffffc000f47947 */ /* 0x000fea000383ffff */
.L_x_121:
[----:B-1----:R1:W3:Y:S02]  /*9970*/  SYNCS.PHASECHK.TRANS64.TRYWAIT P1, [R0+URZ+0x220], R3 ;  /* 0x00022003000075a7 */ /* 0x0022e400080211ff */
[----:B---3--:R-:W-:Y:S05]  /*9980*/  @!P1 NANOSLEEP.SYNCS 0x989680 ;  /* 0x009896800000995d */ /* 0x008fea0003900000 */
[----:B------:R-:W3:Y:S02]  /*9990*/  @!P1 SYNCS.PHASECHK.TRANS64 P1, [R0+URZ+0x220], R3 ;  /* 0x00022003000095a7 */ /* 0x000ee400080210ff */
[----:B---3--:R-:W-:Y:S05]  /*99a0*/  @!P1 BRA `(.L_x_121) ;  /* 0xfffffffc00f09947 */ /* 0x008fea000383ffff */
[----:B------:R-:W-:Y:S05]  /*99b0*/  BRA `(.L_x_120) ;  /* 0xffffffd0000c7947 */ /* 0x000fea000383ffff */
.L_x_123:
[----:B---3--:R3:W4:Y:S02]  /*99c0*/  SYNCS.PHASECHK.TRANS64.TRYWAIT P0, [R108+URZ+0x270], R7 ;  /* 0x000270076c0075a7 */ /* 0x00872400080011ff */
[----:B----4-:R-:W-:Y:S05]  /*99d0*/  @!P0 NANOSLEEP.SYNCS 0x989680 ;  /* 0x009896800000895d */ /* 0x010fea0003900000 */
[----:B------:R-:W4:Y:S02]  /*99e0*/  @!P0 SYNCS.PHASECHK.TRANS64 P0, [R108+URZ+0x270], R7 ;  /* 0x000270076c0085a7 */ /* 0x000f2400080010ff */
[----:B----4-:R-:W-:Y:S05]  /*99f0*/  @!P0 BRA `(.L_x_123) ;  /* 0xfffffffc00f08947 */ /* 0x010fea000383ffff */
[----:B------:R-:W-:Y:S05]  /*9a00*/  BRA `(.L_x_122) ;  /* 0xffffffd000607947 */ /* 0x000fea000383ffff */
.L_x_131:
[----:B--2---:R2:W3:Y:S02]  /*9a10*/  SYNCS.PHASECHK.TRANS64.TRYWAIT P0, [R75+URZ+0x220], R0 ;  /* 0x000220004b0075a7 */ /* 0x0044e400080011ff */
[----:B---3--:R-:W-:Y:S05]  /*9a20*/  @!P0 NANOSLEEP.SYNCS 0x989680 ;  /* 0x009896800000895d */ /* 0x008fea0003900000 */
[----:B------:R-:W3:Y:S02]  /*9a30*/  @!P0 SYNCS.PHASECHK.TRANS64 P0, [R75+URZ+0x220], R0 ;  /* 0x000220004b0085a7 */ /* 0x000ee400080010ff */
[----:B---3--:R-:W-:Y:S05]  /*9a40*/  @!P0 BRA `(.L_x_131) ;  /* 0xfffffffc00f08947 */ /* 0x008fea000383ffff */
[----:B------:R-:W-:Y:S05]  /*9a50*/  BRA `(.L_x_130) ;  /* 0xffffffdc00547947 */ /* 0x000fea000383ffff */
        .weak           $__internal_0_$__cuda_sm10x_tcgen05_guardrail_trap_col_being_dealloced_not_returned_by_alloc
        .type           $__internal_0_$__cuda_sm10x_tcgen05_guardrail_trap_col_being_dealloced_not_returned_by_alloc,@function
        .size           $__internal_0_$__cuda_sm10x_tcgen05_guardrail_trap_col_being_dealloced_not_returned_by_alloc,($__internal_1_$__cuda_sm10x_tcgen05_guardrail_trap_phase_invalid_during_alloc - $__internal_0_$__cuda_sm10x_tcgen05_guardrail_trap_col_being_dealloced_not_returned_by_alloc)
$__internal_0_$__cuda_sm10x_tcgen05_guardrail_trap_col_being_dealloced_not_returned_by_alloc:
[----:B------:R-:W-:Y:S05]  /*9a60*/  BPT.TRAP 0x1 ;  /* 0x000000040000795c */ /* 0x000fea0000300000 */
[----:B------:R-:W-:-:S04]  /*9a70*/  HFMA2 R3, -RZ, RZ, 0, 0 ;  /* 0x00000000ff037431 */ /* 0x000fc800000001ff */
[----:B------:R-:W-:Y:S05]  /*9a80*/  RET.REL.NODEC R2 `(_ZN7cutlass13device_kernelINS_4gemm6kernel13GemmUniversalIN4cute5tupleIJiiiiEEENS1_10collective13CollectiveMmaINS1_35MainloopSm100TmaUmmaWarpSpecializedILi34ELi2ELi4ENS5_IJNS4_1CILi1EEESB_SB_EEEEENS5_IJNSA_ILi64EEENSA_ILi128EEENSA_ILi32EEEEEEaNS5_IJSB_llEEEaNS5_IJlSB_lEEENS4_8TiledMMAINS4_8MMA_AtomIJNS4_15SM100_MMA_S8_SSIaaiLi64ELi128ELNS4_4UMMA5MajorE1ELSO_0ELNSN_8SaturateE0EEEEEENS4_6LayoutISC_NS5_IJNSA_ILi0EEEST_ST_EEEEENS5_IJNS4_10UnderscoreESW_SW_EEEEENS4_13SM90_TMA_LOADENS4_14ComposedLayoutINS4_7SwizzleILi2ELi4ELi3EEENS4_18smem_ptr_flag_bitsILi8EEENSS_INS5_IJSE_NSA_ILi8EEEEEENS5_IJSB_SE_EEEEEEEvNS4_8identityESZ_NS10_INS11_ILi1ELi4ELi3EEES14_NSS_INS5_IJS15_SG_EEENS5_IJSG_SB_EEEEEEEvS1A_EENS_8epilogue10collective18CollectiveEpilogueINS1H_23Sm100TmaWarpSpecializedILi2ELi2ELi32ELb0ELb0EEEJSH_NS5_IJNSS_ISE_SB_EES1M_EEEaSJ_aSJ_NS1H_6fusion15FusionCallbacksIS1L_NS1O_17LinearCombinationIaiaiLNS_15FloatRoundStyleE2EEESH_S1N_JEEENS4_5SM1004TMEM4LOAD26SM100_TMEM_LOAD_16dp32b32xESZ_NS10_IS12_S14_NSS_INS5_IJS15_SE_EEENS5_IJSE_SB_EEEEEEENS4_39AutoVectorizingCopyWithAssumedAlignmentILi128EEENS4_14SM90_TMA_STOREES21_S23_S23_EEEvvEEEEvNT_6ParamsE) ;  /* 0xffffff64025c7950 */ /* 0x000fea0003c3ffff */
        .weak           $__internal_1_$__cuda_sm10x_tcgen05_guardrail_trap_phase_invalid_during_alloc
        .type           $__internal_1_$__cuda_sm10x_tcgen05_guardrail_trap_phase_invalid_during_alloc,@function
        .size           $__internal_1_$__cuda_sm10x_tcgen05_guardrail_trap_phase_invalid_during_alloc,($__internal_2_$__cuda_sm10x_tcgen05_guardrail_trap_unallocated_columns_being_dealloced - $__internal_1_$__cuda_sm10x_tcgen05_guardrail_trap_phase_invalid_during_alloc)
$__internal_1_$__cuda_sm10x_tcgen05_guardrail_trap_phase_invalid_during_alloc:
[----:B------:R-:W-:Y:S05]  /*9a90*/  BPT.TRAP 0x1 ;  /* 0x000000040000795c */ /* 0x000fea0000300000 */
[----:B------:R-:W-:-:S04]  /*9aa0*/  MOV R3, 0x0 ;  /* 0x0000000000037802 */ /* 0x000fc80000000f00 */
[----:B------:R-:W-:Y:S05]  /*9ab0*/  RET.REL.NODEC R2 `(_ZN7cutlass13device_kernelINS_4gemm6kernel13GemmUniversalIN4cute5tupleIJiiiiEEENS1_10collective13CollectiveMmaINS1_35MainloopSm100TmaUmmaWarpSpecializedILi34ELi2ELi4ENS5_IJNS4_1CILi1EEESB_SB_EEEEENS5_IJNSA_ILi64EEENSA_ILi128EEENSA_ILi32EEEEEEaNS5_IJSB_llEEEaNS5_IJlSB_lEEENS4_8TiledMMAINS4_8MMA_AtomIJNS4_15SM100_MMA_S8_SSIaaiLi64ELi128ELNS4_4UMMA5MajorE1ELSO_0ELNSN_8SaturateE0EEEEEENS4_6LayoutISC_NS5_IJNSA_ILi0EEEST_ST_EEEEENS5_IJNS4_10UnderscoreESW_SW_EEEEENS4_13SM90_TMA_LOADENS4_14ComposedLayoutINS4_7SwizzleILi2ELi4ELi3EEENS4_18smem_ptr_flag_bitsILi8EEENSS_INS5_IJSE_NSA_ILi8EEEEEENS5_IJSB_SE_EEEEEEEvNS4_8identityESZ_NS10_INS11_ILi1ELi4ELi3EEES14_NSS_INS5_IJS15_SG_EEENS5_IJSG_SB_EEEEEEEvS1A_EENS_8epilogue10collective18CollectiveEpilogueINS1H_23Sm100TmaWarpSpecializedILi2ELi2ELi32ELb0ELb0EEEJSH_NS5_IJNSS_ISE_SB_EES1M_EEEaSJ_aSJ_NS1H_6fusion15FusionCallbacksIS1L_NS1O_17LinearCombinationIaiaiLNS_15FloatRoundStyleE2EEESH_S1N_JEEENS4_5SM1004TMEM4LOAD26SM100_TMEM_LOAD_16dp32b32xESZ_NS10_IS12_S14_NSS_INS5_IJS15_SE_EEENS5_IJSE_SB_EEEEEEENS4_39AutoVectorizingCopyWithAssumedAlignmentILi128EEENS4_14SM90_TMA_STOREES21_S23_S23_EEEvvEEEEvNT_6ParamsE) ;  /* 0xffffff6402507950 */ /* 0x000fea0003c3ffff */
        .weak           $__internal_2_$__cuda_sm10x_tcgen05_guardrail_trap_unallocated_columns_being_dealloced
        .type           $__internal_2_$__cuda_sm10x_tcgen05_guardrail_trap_unallocated_columns_being_dealloced,@function
        .size           $__internal_2_$__cuda_sm10x_tcgen05_guardrail_trap_unallocated_columns_being_dealloced,(.L_x_233 - $__internal_2_$__cuda_sm10x_tcgen05_guardrail_trap_unallocated_columns_being_dealloced)
$__internal_2_$__cuda_sm10x_tcgen05_guardrail_trap_unallocated_columns_being_dealloced:
[----:B------:R-:W-:Y:S05]  /*9ac0*/  BPT.TRAP 0x1 ;  /* 0x000000040000795c */ /* 0x000fea0000300000 */
[----:B------:R-:W-:-:S04]  /*9ad0*/  HFMA2 R3, -RZ, RZ, 0, 0 ;  /* 0x00000000ff037431 */ /* 0x000fc800000001ff */
[----:B------:R-:W-:Y:S05]  /*9ae0*/  RET.REL.NODEC R2 `(_ZN7cutlass13device_kernelINS_4gemm6kernel13GemmUniversalIN4cute5tupleIJiiiiEEENS1_10collective13CollectiveMmaINS1_35MainloopSm100TmaUmmaWarpSpecializedILi34ELi2ELi4ENS5_IJNS4_1CILi1EEESB_SB_EEEEENS5_IJNSA_ILi64EEENSA_ILi128EEENSA_ILi32EEEEEEaNS5_IJSB_llEEEaNS5_IJlSB_lEEENS4_8TiledMMAINS4_8MMA_AtomIJNS4_15SM100_MMA_S8_SSIaaiLi64ELi128ELNS4_4UMMA5MajorE1ELSO_0ELNSN_8SaturateE0EEEEEENS4_6LayoutISC_NS5_IJNSA_ILi0EEEST_ST_EEEEENS5_IJNS4_10UnderscoreESW_SW_EEEEENS4_13SM90_TMA_LOADENS4_14ComposedLayoutINS4_7SwizzleILi2ELi4ELi3EEENS4_18smem_ptr_flag_bitsILi8EEENSS_INS5_IJSE_NSA_ILi8EEEEEENS5_IJSB_SE_EEEEEEEvNS4_8identityESZ_NS10_INS11_ILi1ELi4ELi3EEES14_NSS_INS5_IJS15_SG_EEENS5_IJSG_SB_EEEEEEEvS1A_EENS_8epilogue10collective18CollectiveEpilogueINS1H_23Sm100TmaWarpSpecializedILi2ELi2ELi32ELb0ELb0EEEJSH_NS5_IJNSS_ISE_SB_EES1M_EEEaSJ_aSJ_NS1H_6fusion15FusionCallbacksIS1L_NS1O_17LinearCombinationIaiaiLNS_15FloatRoundStyleE2EEESH_S1N_JEEENS4_5SM1004TMEM4LOAD26SM100_TMEM_LOAD_16dp32b32xESZ_NS10_IS12_S14_NSS_INS5_IJS15_SE_EEENS5_IJSE_SB_EEEEEEENS4_39AutoVectorizingCopyWithAssumedAlignmentILi128EEENS4_14SM90_TMA_STOREES21_S23_S23_EEEvvEEEEvNT_6ParamsE) ;  /* 0xffffff6402447950 */ /* 0x000fea0003c3ffff */
.L_x_232:
[----:B------:R-:W-:-:S00]  /*9af0*/  BRA `(.L_x_232) ;  /* 0xfffffffc00fc7947 */ /* 0x000fc0000383ffff */
[----:B------:R-:W-:-:S00]  /*9b00*/  NOP ;  /* 0x0000000000007918 */ /* 0x000fc00000000000 */
[----:B------:R-:W-:-:S00]  /*9b10*/  NOP ;  /* 0x0000000000007918 */ /* 0x000fc00000000000 */
[----:B------:R-:W-:-:S00]  /*9b20*/  NOP ;  /* 0x0000000000007918 */ /* 0x000fc00000000000 */
[----:B------:R-:W-:-:S00]  /*9b30*/  NOP ;  /* 0x0000000000007918 */ /* 0x000fc00000000000 */
[----:B------:R-:W-:-:S00]  /*9b40*/  NOP ;  /* 0x0000000000007918 */ /* 0x000fc00000000000 */
[----:B------:R-:W-:-:S00]  /*9b50*/  NOP ;  /* 0x0000000000007918 */ /* 0x000fc00000000000 */
[----:B------:R-:W-:-:S00]  /*9b60*/  NOP ;  /* 0x0000000000007918 */ /* 0x000fc00000000000 */
[----:B------:R-:W-:-:S00]  /*9b70*/  NOP ;  /* 0x0000000000007918 */ /* 0x000fc00000000000 */
.L_x_233:


//--------------------- .nv.global.init           --------------------------
	.section	.nv.global.init,"aw",@progbits
.nv.global.init:
	.type		$str$27,@object
	.size		$str$27,($str$28 - $str$27)
$str$27:
        /*0000*/ 	.byte	0x28, 0x61, 0x64, 0x64, 0x72, 0x65, 0x73, 0x73, 0x20, 0x26, 0x20, 0x6d, 0x61, 0x73, 0x6b, 0x29
        /*0010*/ 	.byte	0x20, 0x3d, 0x3d, 0x20, 0x30, 0x00
	.type		$str$28,@object
	.size		$str$28,($str$26 - $str$28)
$str$28:
        /*0016*/ 	.byte	0x2f, 0x74, 0x6d, 0x70, 0x2f, 0x63, 0x75, 0x74, 0x6c, 0x61, 0x73, 0x73, 0x5f, 0x73, 0x77, 0x65
        /*0026*/ 	.byte	0x65, 0x70, 0x5f, 0x73, 0x72, 0x63, 0x2f, 0x69, 0x6e, 0x63, 0x6c, 0x75, 0x64, 0x65, 0x2f, 0x63
        /*0036*/ 	.byte	0x75, 0x74, 0x65, 0x2f, 0x70, 0x6f, 0x69, 0x6e, 0x74, 0x65, 0x72, 0x5f, 0x66, 0x6c, 0x61, 0x67
        /*0046*/ 	.byte	0x67, 0x65, 0x64, 0x2e, 0x68, 0x70, 0x70, 0x00
	.type		$str$26,@object
	.size		$str$26,($str$25 - $str$26)
$str$26:
        /*004e*/ 	.byte	0x2f, 0x74, 0x6d, 0x70, 0x2f, 0x63, 0x75, 0x74, 0x6c, 0x61, 0x73, 0x73, 0x5f, 0x73, 0x77, 0x65
        /*005e*/ 	.byte	0x65, 0x70, 0x5f, 0x73, 0x72, 0x63, 0x2f, 0x69, 0x6e, 0x63, 0x6c, 0x75, 0x64, 0x65, 0x2f, 0x63
        /*006e*/ 	.byte	0x75, 0x74, 0x65, 0x2f, 0x61, 0x74, 0x6f, 0x6d, 0x2f, 0x63, 0x6f, 0x70, 0x79, 0x5f, 0x74, 0x72
        /*007e*/ 	.byte	0x61, 0x69, 0x74, 0x73, 0x5f, 0x73, 0x6d, 0x31, 0x30, 0x30, 0x2e, 0x68, 0x70, 0x70, 0x00
	.type		$str$25,@object
	.size		$str$25,(__unnamed_1 - $str$25)
$str$25:
        /*008d*/ 	.byte	0x28, 0x28, 0x75, 0x69, 0x6e, 0x74, 0x33, 0x32, 0x5f, 0x74, 0x28, 0x74, 0x68, 0x72, 0x65, 0x61
        /*009d*/ 	.byte	0x64, 0x49, 0x64, 0x78, 0x2e, 0x78, 0x29, 0x20, 0x2f, 0x20, 0x33, 0x32, 0x29, 0x20, 0x25, 0x20
        /*00ad*/ 	.byte	0x34, 0x29, 0x20, 0x3d, 0x3d, 0x20, 0x28, 0x28, 0x28, 0x74, 0x6d, 0x65, 0x6d, 0x5f, 0x61, 0x64
        /*00bd*/ 	.byte	0x64, 0x72, 0x20, 0x3e, 0x3e, 0x20, 0x31, 0x36, 0x29, 0x20, 0x2f, 0x20, 0x33, 0x32, 0x29, 0x20
        /*00cd*/ 	.byte	0x25, 0x20, 0x34, 0x29, 0x00
	.type		__unnamed_1,@object
	.size		__unnamed_1,(__unnamed_2 - __unnamed_1)
__unnamed_1:
        /*00d2*/ 	.byte	0x61, 0x75, 0x74, 0x6f, 0x20, 0x63, 0x75, 0x74, 0x65, 0x3a, 0x3a, 0x61, 0x73, 0x5f, 0x70, 0x6f
        /* <DEDUP_REMOVED lines=24> */
        /*0262*/ 	.byte	0x00
	.type		__unnamed_2,@object
	.size		__unnamed_2,(.L_2 - __unnamed_2)
__unnamed_2:
        /* <DEDUP_REMOVED lines=41> */
.L_2:


//--------------------- .nv.shared._ZN7cutlass13device_kernelINS_4gemm6kernel13GemmUniversalIN4cute5tupleIJiiiiEEENS1_10collective13CollectiveMmaINS1_35MainloopSm100TmaUmmaWarpSpecializedILi34ELi2ELi4ENS5_IJNS4_1CILi1EEESB_SB_EEEEENS5_IJNSA_ILi64EEENSA_ILi128EEENSA_ILi32EEEEEEaNS5_IJSB_llEEEaNS5_IJlSB_lEEENS4_8TiledMMAINS4_8MMA_AtomIJNS4_15SM100_MMA_S8_SSIaaiLi64ELi128ELNS4_4UMMA5MajorE1ELSO_0ELNSN_8SaturateE0EEEEEENS4_6LayoutISC_NS5_IJNSA_ILi0EEEST_ST_EEEEENS5_IJNS4_10UnderscoreESW_SW_EEEEENS4_13SM90_TMA_LOADENS4_14ComposedLayoutINS4_7SwizzleILi2ELi4ELi3EEENS4_18smem_ptr_flag_bitsILi8EEENSS_INS5_IJSE_NSA_ILi8EEEEEENS5_IJSB_SE_EEEEEEEvNS4_8identityESZ_NS10_INS11_ILi1ELi4ELi3EEES14_NSS_INS5_IJS15_SG_EEENS5_IJSG_SB_EEEEEEEvS1A_EENS_8epilogue10collective18CollectiveEpilogueINS1H_23Sm100TmaWarpSpecializedILi2ELi2ELi32ELb0ELb0EEEJSH_NS5_IJNSS_ISE_SB_EES1M_EEEaSJ_aSJ_NS1H_6fusion15FusionCallbacksIS1L_NS1O_17LinearCombinationIaiaiLNS_15FloatRoundStyleE2EEESH_S1N_JEEENS4_5SM1004TMEM4LOAD26SM100_TMEM_LOAD_16dp32b32xESZ_NS10_IS12_S14_NSS_INS5_IJS15_SE_EEENS5_IJSE_SB_EEEEEEENS4_39AutoVectorizingCopyWithAssumedAlignmentILi128EEENS4_14SM90_TMA_STOREES21_S23_S23_EEEvvEEEEvNT_6ParamsE --------------------------
	.section	.nv.shared._ZN7cutlass13device_kernelINS_4gemm6kernel13GemmUniversalIN4cute5tupleIJiiiiEEENS1_10collective13CollectiveMmaINS1_35MainloopSm100TmaUmmaWarpSpecializedILi34ELi2ELi4ENS5_IJNS4_1CILi1EEESB_SB_EEEEENS5_IJNSA_ILi64EEENSA_ILi128EEENSA_ILi32EEEEEEaNS5_IJSB_llEEEaNS5_IJlSB_lEEENS4_8TiledMMAINS4_8MMA_AtomIJNS4_15SM100_MMA_S8_SSIaaiLi64ELi128ELNS4_4UMMA5MajorE1ELSO_0ELNSN_8SaturateE0EEEEEENS4_6LayoutISC_NS5_IJNSA_ILi0EEEST_ST_EEEEENS5_IJNS4_10UnderscoreESW_SW_EEEEENS4_13SM90_TMA_LOADENS4_14ComposedLayoutINS4_7SwizzleILi2ELi4ELi3EEENS4_18smem_ptr_flag_bitsILi8EEENSS_INS5_IJSE_NSA_ILi8EEEEEENS5_IJSB_SE_EEEEEEEvNS4_8identityESZ_NS10_INS11_ILi1ELi4ELi3EEES14_NSS_INS5_IJS15_SG_EEENS5_IJSG_SB_EEEEEEEvS1A_EENS_8epilogue10collective18CollectiveEpilogueINS1H_23Sm100TmaWarpSpecializedILi2ELi2ELi32ELb0ELb0EEEJSH_NS5_IJNSS_ISE_SB_EES1M_EEEaSJ_aSJ_NS1H_6fusion15FusionCallbacksIS1L_NS1O_17LinearCombinationIaiaiLNS_15FloatRoundStyleE2EEESH_S1N_JEEENS4_5SM1004TMEM4LOAD26SM100_TMEM_LOAD_16dp32b32xESZ_NS10_IS12_S14_NSS_INS5_IJS15_SE_EEENS5_IJSE_SB_EEEEEEENS4_39AutoVectorizingCopyWithAssumedAlignmentILi128EEENS4_14SM90_TMA_STOREES21_S23_S23_EEEvvEEEEvNT_6ParamsE,"aw",@nobits
	.sectionflags	@""
	.align	16
	.zero		1024


//--------------------- .nv.shared.reserved.0     --------------------------
	.section	.nv.shared.reserved.0,"aw",@nobits
	.weak		__nv_reservedSMEM_offset_0_alias
	.size		__nv_reservedSMEM_offset_0_alias, 0, 64
	.other		__nv_reservedSMEM_offset_0_alias,@"STO_CUDA_RESERVED_SHARED STV_DEFAULT"
__nv_reservedSMEM_offset_0_alias:
	.zero		0
.nv.shared.reserved.0:
	.zero		64
	.weak		__nv_reservedSMEM_tcgen05_partition
	.type		__nv_reservedSMEM_tcgen05_partition,@object
	.size		__nv_reservedSMEM_tcgen05_partition,(.L_0 - __nv_reservedSMEM_tcgen05_partition)
__nv_reservedSMEM_tcgen05_partition:
	.zero		32
.L_0:


//--------------------- .nv.global                --------------------------
	.section	.nv.global,"aw",@nobits
.nv.global:
	.type		_ZN40_INTERNAL_78f5d7de_4_k_cu_cde96fbd_415044cute1_E,@object
	.size		_ZN40_INTERNAL_78f5d7de_4_k_cu_cde96fbd_415044cute1_E,(_ZN40_INTERNAL_78f5d7de_4_k_cu_cde96fbd_415044cuda3std3__45__cpo6cbeginE - _ZN40_INTERNAL_78f5d7de_4_k_cu_cde96fbd_415044cute1_E)
_ZN40_INTERNAL_78f5d7de_4_k_cu_cde96fbd_415044cute1_E:
	.zero		1
	.type		_ZN40_INTERNAL_78f5d7de_4_k_cu_cde96fbd_415044cuda3std3__45__cpo6cbeginE,@object
	.size		_ZN40_INTERNAL_78f5d7de_4_k_cu_cde96fbd_415044cuda3std3__45__cpo6cbeginE,(_ZN40_INTERNAL_78f5d7de_4_k_cu_cde96fbd_415044cuda3std3__48in_placeE - _ZN40_INTERNAL_78f5d7de_4_k_cu_cde96fbd_415044cuda3std3__45__cpo6cbeginE)
_ZN40_INTERNAL_78f5d7de_4_k_cu_cde96fbd_415044cuda3std3__45__cpo6cbeginE:
	.zero		1
	.type		_ZN40_INTERNAL_78f5d7de_4_k_cu_cde96fbd_415044cuda3std3__48in_placeE,@object
	.size		_ZN40_INTERNAL_78f5d7de_4_k_cu_cde96fbd_415044cuda3std3__48in_placeE,(_ZN40_INTERNAL_78f5d7de_4_k_cu_cde96fbd_415044cuda3std6ranges3__45__cpo9iter_moveE - _ZN40_INTERNAL_78f5d7de_4_k_cu_cde96fbd_415044cuda3std3__48in_placeE)
_ZN40_INTERNAL_78f5d7de_4_k_cu_cde96fbd_415044cuda3std3__48in_placeE:
	.zero		1
	.type		_ZN40_INTERNAL_78f5d7de_4_k_cu_cde96fbd_415044cuda3std6ranges3__45__cpo9iter_moveE,@object
	.size		_ZN40_INTERNAL_78f5d7de_4_k_cu_cde96fbd_415044cuda3std6ranges3__45__cpo9iter_moveE,(_ZN40_INTERNAL_78f5d7de_4_k_cu_cde96fbd_415044cuda3std3__45__cpo5beginE - _ZN40_INTERNAL_78f5d7de_4_k_cu_cde96fbd_415044cuda3std6ranges3__45__cpo9iter_moveE)
_ZN40_INTERNAL_78f5d7de_4_k_cu_cde96fbd_415044cuda3std6ranges3__45__cpo9iter_moveE:
	.zero		1
	.type		_ZN40_INTERNAL_78f5d7de_4_k_cu_cde96fbd_415044cuda3std3__45__cpo5beginE,@object
	.size		_ZN40_INTERNAL_78f5d7de_4_k_cu_cde96fbd_415044cuda3std3__45__cpo5beginE,(_ZN40_INTERNAL_78f5d7de_4_k_cu_cde96fbd_415044cuda3std3__442_GLOBAL__N__78f5d7de_4_k_cu_cde96fbd_415046ignoreE - _ZN40_INTERNAL_78f5d7de_4_k_cu_cde96fbd_415044cuda3std3__45__cpo5beginE)
_ZN40_INTERNAL_78f5d7de_4_k_cu_cde96fbd_415044cuda3std3__45__cpo5beginE:
	.zero		1
	.type		_ZN40_INTERNAL_78f5d7de_4_k_cu_cde96fbd_415044cuda3std3__442_GLOBAL__N__78f5d7de_4_k_cu_cde96fbd_415046ignoreE,@object
	.size		_ZN40_INTERNAL_78f5d7de_4_k_cu_cde96fbd_415044cuda3std3__442_GLOBAL__N__78f5d7de_4_k_cu_cde96fbd_415046ignoreE,(_ZN40_INTERNAL_78f5d7de_4_k_cu_cde96fbd_415044cute7productE - _ZN40_INTERNAL_78f5d7de_4_k_cu_cde96fbd_415044cuda3std3__442_GLOBAL__N__78f5d7de_4_k_cu_cde96fbd_415046ignoreE)
_ZN40_INTERNAL_78f5d7de_4_k_cu_cde96fbd_415044cuda3std3__442_GLOBAL__N__78f5d7de_4_k_cu_cde96fbd_415046ignoreE:
	.zero		1
	.type		_ZN40_INTERNAL_78f5d7de_4_k_cu_cde96fbd_415044cute7productE,@object
	.size		_ZN40_INTERNAL_78f5d7de_4_k_cu_cde96fbd_415044cute7productE,(_ZN40_INTERNAL_78f5d7de_4_k_cu_cde96fbd_415044cuda3std3__45__cpo3endE - _ZN40_INTERNAL_78f5d7de_4_k_cu_cde96fbd_415044cute7productE)
_ZN40_INTERNAL_78f5d7de_4_k_cu_cde96fbd_415044cute7productE:
	.zero		1
	.type		_ZN40_INTERNAL_78f5d7de_4_k_cu_cde96fbd_415044cuda3std3__45__cpo3endE,@object
	.size		_ZN40_INTERNAL_78f5d7de_4_k_cu_cde96fbd_415044cuda3std3__45__cpo3endE,(_ZN40_INTERNAL_78f5d7de_4_k_cu_cde96fbd_415044cuda3std3__419piecewise_constructE - _ZN40_INTERNAL_78f5d7de_4_k_cu_cde96fbd_415044cuda3std3__45__cpo3endE)
_ZN40_INTERNAL_78f5d7de_4_k_cu_cde96fbd_415044cuda3std3__45__cpo3endE:
	.zero		1
	.type		_ZN40_INTERNAL_78f5d7de_4_k_cu_cde96fbd_415044cuda3std3__419piecewise_constructE,@object
	.size		_ZN40_INTERNAL_78f5d7de_4_k_cu_cde96fbd_415044cuda3std3__419piecewise_constructE,(_ZN40_INTERNAL_78f5d7de_4_k_cu_cde96fbd_415044cuda3std3__45__cpo4cendE - _ZN40_INTERNAL_78f5d7de_4_k_cu_cde96fbd_415044cuda3std3__419piecewise_constructE)
_ZN40_INTERNAL_78f5d7de_4_k_cu_cde96fbd_415044cuda3std3__419piecewise_constructE:
	.zero		1
	.type		_ZN40_INTERNAL_78f5d7de_4_k_cu_cde96fbd_415044cuda3std3__45__cpo4cendE,@object
	.size		_ZN40_INTERNAL_78f5d7de_4_k_cu_cde96fbd_415044cuda3std3__45__cpo4cendE,(_ZN40_INTERNAL_78f5d7de_4_k_cu_cde96fbd_415044cuda3std6ranges3__45__cpo4swapE - _ZN40_INTERNAL_78f5d7de_4_k_cu_cde96fbd_415044cuda3std3__45__cpo4cendE)
_ZN40_INTERNAL_78f5d7de_4_k_cu_cde96fbd_415044cuda3std3__45__cpo4cendE:
	.zero		1
	.type		_ZN40_INTERNAL_78f5d7de_4_k_cu_cde96fbd_415044cuda3std6ranges3__45__cpo4swapE,@object
	.size		_ZN40_INTERNAL_78f5d7de_4_k_cu_cde96fbd_415044cuda3std6ranges3__45__cpo4swapE,(.L_10 - _ZN40_INTERNAL_78f5d7de_4_k_cu_cde96fbd_415044cuda3std6ranges3__45__cpo4swapE)
_ZN40_INTERNAL_78f5d7de_4_k_cu_cde96fbd_415044cuda3std6ranges3__45__cpo4swapE:
	.zero		1
.L_10:


//--------------------- .nv.constant0._ZN7cutlass13device_kernelINS_4gemm6kernel13GemmUniversalIN4cute5tupleIJiiiiEEENS1_10collective13CollectiveMmaINS1_35MainloopSm100TmaUmmaWarpSpecializedILi34ELi2ELi4ENS5_IJNS4_1CILi1EEESB_SB_EEEEENS5_IJNSA_ILi64EEENSA_ILi128EEENSA_ILi32EEEEEEaNS5_IJSB_llEEEaNS5_IJlSB_lEEENS4_8TiledMMAINS4_8MMA_AtomIJNS4_15SM100_MMA_S8_SSIaaiLi64ELi128ELNS4_4UMMA5MajorE1ELSO_0ELNSN_8SaturateE0EEEEEENS4_6LayoutISC_NS5_IJNSA_ILi0EEEST_ST_EEEEENS5_IJNS4_10UnderscoreESW_SW_EEEEENS4_13SM90_TMA_LOADENS4_14ComposedLayoutINS4_7SwizzleILi2ELi4ELi3EEENS4_18smem_ptr_flag_bitsILi8EEENSS_INS5_IJSE_NSA_ILi8EEEEEENS5_IJSB_SE_EEEEEEEvNS4_8identityESZ_NS10_INS11_ILi1ELi4ELi3EEES14_NSS_INS5_IJS15_SG_EEENS5_IJSG_SB_EEEEEEEvS1A_EENS_8epilogue10collective18CollectiveEpilogueINS1H_23Sm100TmaWarpSpecializedILi2ELi2ELi32ELb0ELb0EEEJSH_NS5_IJNSS_ISE_SB_EES1M_EEEaSJ_aSJ_NS1H_6fusion15FusionCallbacksIS1L_NS1O_17LinearCombinationIaiaiLNS_15FloatRoundStyleE2EEESH_S1N_JEEENS4_5SM1004TMEM4LOAD26SM100_TMEM_LOAD_16dp32b32xESZ_NS10_IS12_S14_NSS_INS5_IJS15_SE_EEENS5_IJSE_SB_EEEEEEENS4_39AutoVectorizingCopyWithAssumedAlignmentILi128EEENS4_14SM90_TMA_STOREES21_S23_S23_EEEvvEEEEvNT_6ParamsE --------------------------
	.section	.nv.constant0._ZN7cutlass13device_kernelINS_4gemm6kernel13GemmUniversalIN4cute5tupleIJiiiiEEENS1_10collective13CollectiveMmaINS1_35MainloopSm100TmaUmmaWarpSpecializedILi34ELi2ELi4ENS5_IJNS4_1CILi1EEESB_SB_EEEEENS5_IJNSA_ILi64EEENSA_ILi128EEENSA_ILi32EEEEEEaNS5_IJSB_llEEEaNS5_IJlSB_lEEENS4_8TiledMMAINS4_8MMA_AtomIJNS4_15SM100_MMA_S8_SSIaaiLi64ELi128ELNS4_4UMMA5MajorE1ELSO_0ELNSN_8SaturateE0EEEEEENS4_6LayoutISC_NS5_IJNSA_ILi0EEEST_ST_EEEEENS5_IJNS4_10UnderscoreESW_SW_EEEEENS4_13SM90_TMA_LOADENS4_14ComposedLayoutINS4_7SwizzleILi2ELi4ELi3EEENS4_18smem_ptr_flag_bitsILi8EEENSS_INS5_IJSE_NSA_ILi8EEEEEENS5_IJSB_SE_EEEEEEEvNS4_8identityESZ_NS10_INS11_ILi1ELi4ELi3EEES14_NSS_INS5_IJS15_SG_EEENS5_IJSG_SB_EEEEEEEvS1A_EENS_8epilogue10collective18CollectiveEpilogueINS1H_23Sm100TmaWarpSpecializedILi2ELi2ELi32ELb0ELb0EEEJSH_NS5_IJNSS_ISE_SB_EES1M_EEEaSJ_aSJ_NS1H_6fusion15FusionCallbacksIS1L_NS1O_17LinearCombinationIaiaiLNS_15FloatRoundStyleE2EEESH_S1N_JEEENS4_5SM1004TMEM4LOAD26SM100_TMEM_LOAD_16dp32b32xESZ_NS10_IS12_S14_NSS_INS5_IJS15_SE_EEENS5_IJSE_SB_EEEEEEENS4_39AutoVectorizingCopyWithAssumedAlignmentILi128EEENS4_14SM90_TMA_STOREES21_S23_S23_EEEvvEEEEvNT_6ParamsE,"a",@progbits
	.sectionflags	@""
	.align	4
.nv.constant0._ZN7cutlass13device_kernelINS_4gemm6kernel13GemmUniversalIN4cute5tupleIJiiiiEEENS1_10collective13CollectiveMmaINS1_35MainloopSm100TmaUmmaWarpSpecializedILi34ELi2ELi4ENS5_IJNS4_1CILi1EEESB_SB_EEEEENS5_IJNSA_ILi64EEENSA_ILi128EEENSA_ILi32EEEEEEaNS5_IJSB_llEEEaNS5_IJlSB_lEEENS4_8TiledMMAINS4_8MMA_AtomIJNS4_15SM100_MMA_S8_SSIaaiLi64ELi128ELNS4_4UMMA5MajorE1ELSO_0ELNSN_8SaturateE0EEEEEENS4_6LayoutISC_NS5_IJNSA_ILi0EEEST_ST_EEEEENS5_IJNS4_10UnderscoreESW_SW_EEEEENS4_13SM90_TMA_LOADENS4_14ComposedLayoutINS4_7SwizzleILi2ELi4ELi3EEENS4_18smem_ptr_flag_bitsILi8EEENSS_INS5_IJSE_NSA_ILi8EEEEEENS5_IJSB_SE_EEEEEEEvNS4_8identityESZ_NS10_INS11_ILi1ELi4ELi3EEES14_NSS_INS5_IJS15_SG_EEENS5_IJSG_SB_EEEEEEEvS1A_EENS_8epilogue10collective18CollectiveEpilogueINS1H_23Sm100TmaWarpSpecializedILi2ELi2ELi32ELb0ELb0EEEJSH_NS5_IJNSS_ISE_SB_EES1M_EEEaSJ_aSJ_NS1H_6fusion15FusionCallbacksIS1L_NS1O_17LinearCombinationIaiaiLNS_15FloatRoundStyleE2EEESH_S1N_JEEENS4_5SM1004TMEM4LOAD26SM100_TMEM_LOAD_16dp32b32xESZ_NS10_IS12_S14_NSS_INS5_IJS15_SE_EEENS5_IJSE_SB_EEEEEEENS4_39AutoVectorizingCopyWithAssumedAlignmentILi128EEENS4_14SM90_TMA_STOREES21_S23_S23_EEEvvEEEEvNT_6ParamsE:
	.zero		2944


//--------------------- SYMBOLS --------------------------

	.type		.nv.reservedSmem.offset0,@object
	.size		.nv.reservedSmem.offset0,0x4
	.type		.nv.reservedSmem.cap,@object
	.size		.nv.reservedSmem.cap,0x4
	.type		__assertfail,@function
